//
// Generated by NVIDIA NVVM Compiler
//
// Compiler Build ID: CL-36424714
// Cuda compilation tools, release 13.0, V13.0.88
// Based on NVVM 20.0.0
//

.version 9.0
.target sm_100
.address_size 64

	// .globl	log_softmax_forward

.visible .entry log_softmax_forward(
	.param .u64 .ptr .align 1 log_softmax_forward_param_0,
	.param .u64 .ptr .align 1 log_softmax_forward_param_1,
	.param .u32 log_softmax_forward_param_2,
	.param .u32 log_softmax_forward_param_3
)
{
	.reg .pred 	%p<23>;
	.reg .b32 	%r<98>;
	.reg .b32 	%f<317>;
	.reg .b64 	%rd<26>;

	ld.param.u64 	%rd4, [log_softmax_forward_param_0];
	ld.param.u64 	%rd5, [log_softmax_forward_param_1];
	ld.param.u32 	%r39, [log_softmax_forward_param_2];
	ld.param.u32 	%r38, [log_softmax_forward_param_3];
	cvta.to.global.u64 	%rd1, %rd5;
	mov.u32 	%r40, %ctaid.x;
	mov.u32 	%r41, %ntid.x;
	mov.u32 	%r42, %tid.x;
	mad.lo.s32 	%r1, %r40, %r41, %r42;
	mul.lo.s32 	%r43, %r38, %r39;
	setp.ge.s32 	%p1, %r1, %r43;
	@%p1 bra 	$L__BB0_27;
	div.s32 	%r2, %r1, %r38;
	setp.lt.s32 	%p2, %r38, 1;
	mov.f32 	%f307, 0fFF7FFFFF;
	@%p2 bra 	$L__BB0_14;
	mul.lo.s32 	%r3, %r2, %r38;
	and.b32  	%r4, %r38, 15;
	setp.lt.u32 	%p3, %r38, 16;
	mov.f32 	%f307, 0fFF7FFFFF;
	mov.b32 	%r86, 0;
	@%p3 bra 	$L__BB0_5;
	and.b32  	%r86, %r38, 2147483632;
	neg.s32 	%r92, %r86;
	add.s64 	%rd2, %rd1, 32;
	mov.f32 	%f307, 0fFF7FFFFF;
	mov.u32 	%r91, %r3;
$L__BB0_4:
	.pragma "nounroll";
	mul.wide.s32 	%rd6, %r91, 4;
	add.s64 	%rd7, %rd2, %rd6;
	ld.global.f32 	%f30, [%rd7+-32];
	max.f32 	%f31, %f307, %f30;
	ld.global.f32 	%f32, [%rd7+-28];
	max.f32 	%f33, %f31, %f32;
	ld.global.f32 	%f34, [%rd7+-24];
	max.f32 	%f35, %f33, %f34;
	ld.global.f32 	%f36, [%rd7+-20];
	max.f32 	%f37, %f35, %f36;
	ld.global.f32 	%f38, [%rd7+-16];
	max.f32 	%f39, %f37, %f38;
	ld.global.f32 	%f40, [%rd7+-12];
	max.f32 	%f41, %f39, %f40;
	ld.global.f32 	%f42, [%rd7+-8];
	max.f32 	%f43, %f41, %f42;
	ld.global.f32 	%f44, [%rd7+-4];
	max.f32 	%f45, %f43, %f44;
	ld.global.f32 	%f46, [%rd7];
	max.f32 	%f47, %f45, %f46;
	ld.global.f32 	%f48, [%rd7+4];
	max.f32 	%f49, %f47, %f48;
	ld.global.f32 	%f50, [%rd7+8];
	max.f32 	%f51, %f49, %f50;
	ld.global.f32 	%f52, [%rd7+12];
	max.f32 	%f53, %f51, %f52;
	ld.global.f32 	%f54, [%rd7+16];
	max.f32 	%f55, %f53, %f54;
	ld.global.f32 	%f56, [%rd7+20];
	max.f32 	%f57, %f55, %f56;
	ld.global.f32 	%f58, [%rd7+24];
	max.f32 	%f59, %f57, %f58;
	ld.global.f32 	%f60, [%rd7+28];
	max.f32 	%f307, %f59, %f60;
	add.s32 	%r92, %r92, 16;
	add.s32 	%r91, %r91, 16;
	setp.eq.s32 	%p4, %r92, 0;
	@%p4 bra 	$L__BB0_5;
	bra.uni 	$L__BB0_4;
$L__BB0_5:
	setp.eq.s32 	%p5, %r4, 0;
	@%p5 bra 	$L__BB0_14;
	and.b32  	%r8, %r38, 7;
	setp.lt.u32 	%p6, %r4, 8;
	@%p6 bra 	$L__BB0_8;
	add.s32 	%r45, %r86, %r3;
	mul.wide.s32 	%rd8, %r45, 4;
	add.s64 	%rd9, %rd1, %rd8;
	ld.global.f32 	%f62, [%rd9];
	max.f32 	%f63, %f307, %f62;
	ld.global.f32 	%f64, [%rd9+4];
	max.f32 	%f65, %f63, %f64;
	ld.global.f32 	%f66, [%rd9+8];
	max.f32 	%f67, %f65, %f66;
	ld.global.f32 	%f68, [%rd9+12];
	max.f32 	%f69, %f67, %f68;
	ld.global.f32 	%f70, [%rd9+16];
	max.f32 	%f71, %f69, %f70;
	ld.global.f32 	%f72, [%rd9+20];
	max.f32 	%f73, %f71, %f72;
	ld.global.f32 	%f74, [%rd9+24];
	max.f32 	%f75, %f73, %f74;
	ld.global.f32 	%f76, [%rd9+28];
	max.f32 	%f307, %f75, %f76;
	add.s32 	%r86, %r86, 8;
$L__BB0_8:
	setp.eq.s32 	%p7, %r8, 0;
	@%p7 bra 	$L__BB0_14;
	and.b32  	%r11, %r38, 3;
	setp.lt.u32 	%p8, %r8, 4;
	@%p8 bra 	$L__BB0_11;
	add.s32 	%r46, %r86, %r3;
	mul.wide.s32 	%rd10, %r46, 4;
	add.s64 	%rd11, %rd1, %rd10;
	ld.global.f32 	%f78, [%rd11];
	max.f32 	%f79, %f307, %f78;
	ld.global.f32 	%f80, [%rd11+4];
	max.f32 	%f81, %f79, %f80;
	ld.global.f32 	%f82, [%rd11+8];
	max.f32 	%f83, %f81, %f82;
	ld.global.f32 	%f84, [%rd11+12];
	max.f32 	%f307, %f83, %f84;
	add.s32 	%r86, %r86, 4;
$L__BB0_11:
	setp.eq.s32 	%p9, %r11, 0;
	@%p9 bra 	$L__BB0_14;
	add.s32 	%r90, %r86, %r3;
	neg.s32 	%r89, %r11;
$L__BB0_13:
	.pragma "nounroll";
	mul.wide.s32 	%rd12, %r90, 4;
	add.s64 	%rd13, %rd1, %rd12;
	ld.global.f32 	%f85, [%rd13];
	max.f32 	%f307, %f307, %f85;
	add.s32 	%r90, %r90, 1;
	add.s32 	%r89, %r89, 1;
	setp.ne.s32 	%p10, %r89, 0;
	@%p10 bra 	$L__BB0_13;
$L__BB0_14:
	setp.lt.s32 	%p11, %r38, 1;
	mov.f32 	%f316, 0f00000000;
	@%p11 bra 	$L__BB0_26;
	mul.lo.s32 	%r20, %r2, %r38;
	and.b32  	%r21, %r38, 7;
	setp.lt.u32 	%p12, %r38, 8;
	mov.f32 	%f316, 0f00000000;
	mov.b32 	%r95, 0;
	@%p12 bra 	$L__BB0_18;
	and.b32  	%r95, %r38, 2147483640;
	neg.s32 	%r94, %r95;
	add.s64 	%rd3, %rd1, 16;
	mov.f32 	%f316, 0f00000000;
	mov.u32 	%r93, %r20;
$L__BB0_17:
	.pragma "nounroll";
	mul.wide.s32 	%rd14, %r93, 4;
	add.s64 	%rd15, %rd3, %rd14;
	ld.global.f32 	%f90, [%rd15+-16];
	sub.f32 	%f91, %f90, %f307;
	fma.rn.f32 	%f92, %f91, 0f3BBB989D, 0f3F000000;
	cvt.sat.f32.f32 	%f93, %f92;
	mov.f32 	%f94, 0f4B400001;
	mov.f32 	%f95, 0f437C0000;
	fma.rm.f32 	%f96, %f93, %f95, %f94;
	add.f32 	%f97, %f96, 0fCB40007F;
	neg.f32 	%f98, %f97;
	fma.rn.f32 	%f99, %f91, 0f3FB8AA3B, %f98;
	fma.rn.f32 	%f100, %f91, 0f32A57060, %f99;
	mov.b32 	%r48, %f96;
	shl.b32 	%r49, %r48, 23;
	mov.b32 	%f101, %r49;
	ex2.approx.ftz.f32 	%f102, %f100;
	fma.rn.f32 	%f103, %f102, %f101, %f316;
	ld.global.f32 	%f104, [%rd15+-12];
	sub.f32 	%f105, %f104, %f307;
	fma.rn.f32 	%f106, %f105, 0f3BBB989D, 0f3F000000;
	cvt.sat.f32.f32 	%f107, %f106;
	fma.rm.f32 	%f108, %f107, %f95, %f94;
	add.f32 	%f109, %f108, 0fCB40007F;
	neg.f32 	%f110, %f109;
	fma.rn.f32 	%f111, %f105, 0f3FB8AA3B, %f110;
	fma.rn.f32 	%f112, %f105, 0f32A57060, %f111;
	mov.b32 	%r50, %f108;
	shl.b32 	%r51, %r50, 23;
	mov.b32 	%f113, %r51;
	ex2.approx.ftz.f32 	%f114, %f112;
	fma.rn.f32 	%f115, %f114, %f113, %f103;
	ld.global.f32 	%f116, [%rd15+-8];
	sub.f32 	%f117, %f116, %f307;
	fma.rn.f32 	%f118, %f117, 0f3BBB989D, 0f3F000000;
	cvt.sat.f32.f32 	%f119, %f118;
	fma.rm.f32 	%f120, %f119, %f95, %f94;
	add.f32 	%f121, %f120, 0fCB40007F;
	neg.f32 	%f122, %f121;
	fma.rn.f32 	%f123, %f117, 0f3FB8AA3B, %f122;
	fma.rn.f32 	%f124, %f117, 0f32A57060, %f123;
	mov.b32 	%r52, %f120;
	shl.b32 	%r53, %r52, 23;
	mov.b32 	%f125, %r53;
	ex2.approx.ftz.f32 	%f126, %f124;
	fma.rn.f32 	%f127, %f126, %f125, %f115;
	ld.global.f32 	%f128, [%rd15+-4];
	sub.f32 	%f129, %f128, %f307;
	fma.rn.f32 	%f130, %f129, 0f3BBB989D, 0f3F000000;
	cvt.sat.f32.f32 	%f131, %f130;
	fma.rm.f32 	%f132, %f131, %f95, %f94;
	add.f32 	%f133, %f132, 0fCB40007F;
	neg.f32 	%f134, %f133;
	fma.rn.f32 	%f135, %f129, 0f3FB8AA3B, %f134;
	fma.rn.f32 	%f136, %f129, 0f32A57060, %f135;
	mov.b32 	%r54, %f132;
	shl.b32 	%r55, %r54, 23;
	mov.b32 	%f137, %r55;
	ex2.approx.ftz.f32 	%f138, %f136;
	fma.rn.f32 	%f139, %f138, %f137, %f127;
	ld.global.f32 	%f140, [%rd15];
	sub.f32 	%f141, %f140, %f307;
	fma.rn.f32 	%f142, %f141, 0f3BBB989D, 0f3F000000;
	cvt.sat.f32.f32 	%f143, %f142;
	fma.rm.f32 	%f144, %f143, %f95, %f94;
	add.f32 	%f145, %f144, 0fCB40007F;
	neg.f32 	%f146, %f145;
	fma.rn.f32 	%f147, %f141, 0f3FB8AA3B, %f146;
	fma.rn.f32 	%f148, %f141, 0f32A57060, %f147;
	mov.b32 	%r56, %f144;
	shl.b32 	%r57, %r56, 23;
	mov.b32 	%f149, %r57;
	ex2.approx.ftz.f32 	%f150, %f148;
	fma.rn.f32 	%f151, %f150, %f149, %f139;
	ld.global.f32 	%f152, [%rd15+4];
	sub.f32 	%f153, %f152, %f307;
	fma.rn.f32 	%f154, %f153, 0f3BBB989D, 0f3F000000;
	cvt.sat.f32.f32 	%f155, %f154;
	fma.rm.f32 	%f156, %f155, %f95, %f94;
	add.f32 	%f157, %f156, 0fCB40007F;
	neg.f32 	%f158, %f157;
	fma.rn.f32 	%f159, %f153, 0f3FB8AA3B, %f158;
	fma.rn.f32 	%f160, %f153, 0f32A57060, %f159;
	mov.b32 	%r58, %f156;
	shl.b32 	%r59, %r58, 23;
	mov.b32 	%f161, %r59;
	ex2.approx.ftz.f32 	%f162, %f160;
	fma.rn.f32 	%f163, %f162, %f161, %f151;
	ld.global.f32 	%f164, [%rd15+8];
	sub.f32 	%f165, %f164, %f307;
	fma.rn.f32 	%f166, %f165, 0f3BBB989D, 0f3F000000;
	cvt.sat.f32.f32 	%f167, %f166;
	fma.rm.f32 	%f168, %f167, %f95, %f94;
	add.f32 	%f169, %f168, 0fCB40007F;
	neg.f32 	%f170, %f169;
	fma.rn.f32 	%f171, %f165, 0f3FB8AA3B, %f170;
	fma.rn.f32 	%f172, %f165, 0f32A57060, %f171;
	mov.b32 	%r60, %f168;
	shl.b32 	%r61, %r60, 23;
	mov.b32 	%f173, %r61;
	ex2.approx.ftz.f32 	%f174, %f172;
	fma.rn.f32 	%f175, %f174, %f173, %f163;
	ld.global.f32 	%f176, [%rd15+12];
	sub.f32 	%f177, %f176, %f307;
	fma.rn.f32 	%f178, %f177, 0f3BBB989D, 0f3F000000;
	cvt.sat.f32.f32 	%f179, %f178;
	fma.rm.f32 	%f180, %f179, %f95, %f94;
	add.f32 	%f181, %f180, 0fCB40007F;
	neg.f32 	%f182, %f181;
	fma.rn.f32 	%f183, %f177, 0f3FB8AA3B, %f182;
	fma.rn.f32 	%f184, %f177, 0f32A57060, %f183;
	mov.b32 	%r62, %f180;
	shl.b32 	%r63, %r62, 23;
	mov.b32 	%f185, %r63;
	ex2.approx.ftz.f32 	%f186, %f184;
	fma.rn.f32 	%f316, %f186, %f185, %f175;
	add.s32 	%r94, %r94, 8;
	add.s32 	%r93, %r93, 8;
	setp.ne.s32 	%p13, %r94, 0;
	@%p13 bra 	$L__BB0_17;
$L__BB0_18:
	setp.eq.s32 	%p14, %r21, 0;
	@%p14 bra 	$L__BB0_26;
	and.b32  	%r33, %r38, 3;
	setp.lt.u32 	%p15, %r21, 4;
	@%p15 bra 	$L__BB0_21;
	add.s32 	%r64, %r95, %r20;
	mul.wide.s32 	%rd16, %r64, 4;
	add.s64 	%rd17, %rd1, %rd16;
	ld.global.f32 	%f188, [%rd17];
	sub.f32 	%f189, %f188, %f307;
	fma.rn.f32 	%f190, %f189, 0f3BBB989D, 0f3F000000;
	cvt.sat.f32.f32 	%f191, %f190;
	mov.f32 	%f192, 0f4B400001;
	mov.f32 	%f193, 0f437C0000;
	fma.rm.f32 	%f194, %f191, %f193, %f192;
	add.f32 	%f195, %f194, 0fCB40007F;
	neg.f32 	%f196, %f195;
	fma.rn.f32 	%f197, %f189, 0f3FB8AA3B, %f196;
	fma.rn.f32 	%f198, %f189, 0f32A57060, %f197;
	mov.b32 	%r65, %f194;
	shl.b32 	%r66, %r65, 23;
	mov.b32 	%f199, %r66;
	ex2.approx.ftz.f32 	%f200, %f198;
	fma.rn.f32 	%f201, %f200, %f199, %f316;
	ld.global.f32 	%f202, [%rd17+4];
	sub.f32 	%f203, %f202, %f307;
	fma.rn.f32 	%f204, %f203, 0f3BBB989D, 0f3F000000;
	cvt.sat.f32.f32 	%f205, %f204;
	fma.rm.f32 	%f206, %f205, %f193, %f192;
	add.f32 	%f207, %f206, 0fCB40007F;
	neg.f32 	%f208, %f207;
	fma.rn.f32 	%f209, %f203, 0f3FB8AA3B, %f208;
	fma.rn.f32 	%f210, %f203, 0f32A57060, %f209;
	mov.b32 	%r67, %f206;
	shl.b32 	%r68, %r67, 23;
	mov.b32 	%f211, %r68;
	ex2.approx.ftz.f32 	%f212, %f210;
	fma.rn.f32 	%f213, %f212, %f211, %f201;
	ld.global.f32 	%f214, [%rd17+8];
	sub.f32 	%f215, %f214, %f307;
	fma.rn.f32 	%f216, %f215, 0f3BBB989D, 0f3F000000;
	cvt.sat.f32.f32 	%f217, %f216;
	fma.rm.f32 	%f218, %f217, %f193, %f192;
	add.f32 	%f219, %f218, 0fCB40007F;
	neg.f32 	%f220, %f219;
	fma.rn.f32 	%f221, %f215, 0f3FB8AA3B, %f220;
	fma.rn.f32 	%f222, %f215, 0f32A57060, %f221;
	mov.b32 	%r69, %f218;
	shl.b32 	%r70, %r69, 23;
	mov.b32 	%f223, %r70;
	ex2.approx.ftz.f32 	%f224, %f222;
	fma.rn.f32 	%f225, %f224, %f223, %f213;
	ld.global.f32 	%f226, [%rd17+12];
	sub.f32 	%f227, %f226, %f307;
	fma.rn.f32 	%f228, %f227, 0f3BBB989D, 0f3F000000;
	cvt.sat.f32.f32 	%f229, %f228;
	fma.rm.f32 	%f230, %f229, %f193, %f192;
	add.f32 	%f231, %f230, 0fCB40007F;
	neg.f32 	%f232, %f231;
	fma.rn.f32 	%f233, %f227, 0f3FB8AA3B, %f232;
	fma.rn.f32 	%f234, %f227, 0f32A57060, %f233;
	mov.b32 	%r71, %f230;
	shl.b32 	%r72, %r71, 23;
	mov.b32 	%f235, %r72;
	ex2.approx.ftz.f32 	%f236, %f234;
	fma.rn.f32 	%f316, %f236, %f235, %f225;
	add.s32 	%r95, %r95, 4;
$L__BB0_21:
	setp.eq.s32 	%p16, %r33, 0;
	@%p16 bra 	$L__BB0_26;
	setp.eq.s32 	%p17, %r33, 1;
	@%p17 bra 	$L__BB0_24;
	add.s32 	%r73, %r95, %r20;
	mul.wide.s32 	%rd18, %r73, 4;
	add.s64 	%rd19, %rd1, %rd18;
	ld.global.f32 	%f238, [%rd19];
	sub.f32 	%f239, %f238, %f307;
	fma.rn.f32 	%f240, %f239, 0f3BBB989D, 0f3F000000;
	cvt.sat.f32.f32 	%f241, %f240;
	mov.f32 	%f242, 0f4B400001;
	mov.f32 	%f243, 0f437C0000;
	fma.rm.f32 	%f244, %f241, %f243, %f242;
	add.f32 	%f245, %f244, 0fCB40007F;
	neg.f32 	%f246, %f245;
	fma.rn.f32 	%f247, %f239, 0f3FB8AA3B, %f246;
	fma.rn.f32 	%f248, %f239, 0f32A57060, %f247;
	mov.b32 	%r74, %f244;
	shl.b32 	%r75, %r74, 23;
	mov.b32 	%f249, %r75;
	ex2.approx.ftz.f32 	%f250, %f248;
	fma.rn.f32 	%f251, %f250, %f249, %f316;
	ld.global.f32 	%f252, [%rd19+4];
	sub.f32 	%f253, %f252, %f307;
	fma.rn.f32 	%f254, %f253, 0f3BBB989D, 0f3F000000;
	cvt.sat.f32.f32 	%f255, %f254;
	fma.rm.f32 	%f256, %f255, %f243, %f242;
	add.f32 	%f257, %f256, 0fCB40007F;
	neg.f32 	%f258, %f257;
	fma.rn.f32 	%f259, %f253, 0f3FB8AA3B, %f258;
	fma.rn.f32 	%f260, %f253, 0f32A57060, %f259;
	mov.b32 	%r76, %f256;
	shl.b32 	%r77, %r76, 23;
	mov.b32 	%f261, %r77;
	ex2.approx.ftz.f32 	%f262, %f260;
	fma.rn.f32 	%f316, %f262, %f261, %f251;
	add.s32 	%r95, %r95, 2;
$L__BB0_24:
	and.b32  	%r78, %r38, 1;
	setp.eq.b32 	%p18, %r78, 1;
	not.pred 	%p19, %p18;
	@%p19 bra 	$L__BB0_26;
	add.s32 	%r79, %r95, %r20;
	mul.wide.s32 	%rd20, %r79, 4;
	add.s64 	%rd21, %rd1, %rd20;
	ld.global.f32 	%f263, [%rd21];
	sub.f32 	%f264, %f263, %f307;
	fma.rn.f32 	%f265, %f264, 0f3BBB989D, 0f3F000000;
	cvt.sat.f32.f32 	%f266, %f265;
	mov.f32 	%f267, 0f4B400001;
	mov.f32 	%f268, 0f437C0000;
	fma.rm.f32 	%f269, %f266, %f268, %f267;
	add.f32 	%f270, %f269, 0fCB40007F;
	neg.f32 	%f271, %f270;
	fma.rn.f32 	%f272, %f264, 0f3FB8AA3B, %f271;
	fma.rn.f32 	%f273, %f264, 0f32A57060, %f272;
	mov.b32 	%r80, %f269;
	shl.b32 	%r81, %r80, 23;
	mov.b32 	%f274, %r81;
	ex2.approx.ftz.f32 	%f275, %f273;
	fma.rn.f32 	%f316, %f275, %f274, %f316;
$L__BB0_26:
	mul.wide.s32 	%rd22, %r1, 4;
	add.s64 	%rd23, %rd1, %rd22;
	ld.global.f32 	%f276, [%rd23];
	sub.f32 	%f277, %f276, %f307;
	setp.lt.f32 	%p20, %f316, 0f00800000;
	mul.f32 	%f278, %f316, 0f4B000000;
	selp.f32 	%f279, %f278, %f316, %p20;
	selp.f32 	%f280, 0fC1B80000, 0f00000000, %p20;
	mov.b32 	%r82, %f279;
	add.s32 	%r83, %r82, -1059760811;
	and.b32  	%r84, %r83, -8388608;
	sub.s32 	%r85, %r82, %r84;
	mov.b32 	%f281, %r85;
	cvt.rn.f32.s32 	%f282, %r84;
	fma.rn.f32 	%f283, %f282, 0f34000000, %f280;
	add.f32 	%f284, %f281, 0fBF800000;
	fma.rn.f32 	%f285, %f284, 0fBE055027, 0f3E1039F6;
	fma.rn.f32 	%f286, %f285, %f284, 0fBDF8CDCC;
	fma.rn.f32 	%f287, %f286, %f284, 0f3E0F2955;
	fma.rn.f32 	%f288, %f287, %f284, 0fBE2AD8B9;
	fma.rn.f32 	%f289, %f288, %f284, 0f3E4CED0B;
	fma.rn.f32 	%f290, %f289, %f284, 0fBE7FFF22;
	fma.rn.f32 	%f291, %f290, %f284, 0f3EAAAA78;
	fma.rn.f32 	%f292, %f291, %f284, 0fBF000000;
	mul.f32 	%f293, %f284, %f292;
	fma.rn.f32 	%f294, %f293, %f284, %f284;
	fma.rn.f32 	%f295, %f283, 0f3F317218, %f294;
	setp.gt.u32 	%p21, %r82, 2139095039;
	fma.rn.f32 	%f296, %f279, 0f7F800000, 0f7F800000;
	selp.f32 	%f297, %f296, %f295, %p21;
	setp.eq.f32 	%p22, %f279, 0f00000000;
	selp.f32 	%f298, 0fFF800000, %f297, %p22;
	sub.f32 	%f299, %f277, %f298;
	cvta.to.global.u64 	%rd24, %rd4;
	add.s64 	%rd25, %rd24, %rd22;
	st.global.f32 	[%rd25], %f299;
$L__BB0_27:
	ret;

}
	// .globl	log_softmax_backward
.visible .entry log_softmax_backward(
	.param .u64 .ptr .align 1 log_softmax_backward_param_0,
	.param .u64 .ptr .align 1 log_softmax_backward_param_1,
	.param .u64 .ptr .align 1 log_softmax_backward_param_2,
	.param .u32 log_softmax_backward_param_3,
	.param .u32 log_softmax_backward_param_4
)
{
	.reg .pred 	%p<29>;
	.reg .b32 	%r<127>;
	.reg .b32 	%f<393>;
	.reg .b64 	%rd<39>;

	ld.param.u64 	%rd6, [log_softmax_backward_param_0];
	ld.param.u64 	%rd7, [log_softmax_backward_param_1];
	ld.param.u64 	%rd8, [log_softmax_backward_param_2];
	ld.param.u32 	%r60, [log_softmax_backward_param_3];
	ld.param.u32 	%r59, [log_softmax_backward_param_4];
	cvta.to.global.u64 	%rd1, %rd7;
	cvta.to.global.u64 	%rd2, %rd8;
	mov.u32 	%r61, %ctaid.x;
	mov.u32 	%r62, %ntid.x;
	mov.u32 	%r63, %tid.x;
	mad.lo.s32 	%r1, %r61, %r62, %r63;
	mul.lo.s32 	%r64, %r59, %r60;
	setp.ge.s32 	%p1, %r1, %r64;
	@%p1 bra 	$L__BB1_40;
	div.s32 	%r2, %r1, %r59;
	setp.lt.s32 	%p2, %r59, 1;
	mov.f32 	%f374, 0fFF7FFFFF;
	@%p2 bra 	$L__BB1_14;
	mul.lo.s32 	%r3, %r2, %r59;
	and.b32  	%r4, %r59, 15;
	setp.lt.u32 	%p3, %r59, 16;
	mov.f32 	%f374, 0fFF7FFFFF;
	mov.b32 	%r108, 0;
	@%p3 bra 	$L__BB1_5;
	and.b32  	%r108, %r59, 2147483632;
	neg.s32 	%r114, %r108;
	add.s64 	%rd3, %rd2, 32;
	mov.f32 	%f374, 0fFF7FFFFF;
	mov.u32 	%r113, %r3;
$L__BB1_4:
	.pragma "nounroll";
	mul.wide.s32 	%rd9, %r113, 4;
	add.s64 	%rd10, %rd3, %rd9;
	ld.global.f32 	%f44, [%rd10+-32];
	max.f32 	%f45, %f374, %f44;
	ld.global.f32 	%f46, [%rd10+-28];
	max.f32 	%f47, %f45, %f46;
	ld.global.f32 	%f48, [%rd10+-24];
	max.f32 	%f49, %f47, %f48;
	ld.global.f32 	%f50, [%rd10+-20];
	max.f32 	%f51, %f49, %f50;
	ld.global.f32 	%f52, [%rd10+-16];
	max.f32 	%f53, %f51, %f52;
	ld.global.f32 	%f54, [%rd10+-12];
	max.f32 	%f55, %f53, %f54;
	ld.global.f32 	%f56, [%rd10+-8];
	max.f32 	%f57, %f55, %f56;
	ld.global.f32 	%f58, [%rd10+-4];
	max.f32 	%f59, %f57, %f58;
	ld.global.f32 	%f60, [%rd10];
	max.f32 	%f61, %f59, %f60;
	ld.global.f32 	%f62, [%rd10+4];
	max.f32 	%f63, %f61, %f62;
	ld.global.f32 	%f64, [%rd10+8];
	max.f32 	%f65, %f63, %f64;
	ld.global.f32 	%f66, [%rd10+12];
	max.f32 	%f67, %f65, %f66;
	ld.global.f32 	%f68, [%rd10+16];
	max.f32 	%f69, %f67, %f68;
	ld.global.f32 	%f70, [%rd10+20];
	max.f32 	%f71, %f69, %f70;
	ld.global.f32 	%f72, [%rd10+24];
	max.f32 	%f73, %f71, %f72;
	ld.global.f32 	%f74, [%rd10+28];
	max.f32 	%f374, %f73, %f74;
	add.s32 	%r114, %r114, 16;
	add.s32 	%r113, %r113, 16;
	setp.eq.s32 	%p4, %r114, 0;
	@%p4 bra 	$L__BB1_5;
	bra.uni 	$L__BB1_4;
$L__BB1_5:
	setp.eq.s32 	%p5, %r4, 0;
	@%p5 bra 	$L__BB1_14;
	and.b32  	%r8, %r59, 7;
	setp.lt.u32 	%p6, %r4, 8;
	@%p6 bra 	$L__BB1_8;
	add.s32 	%r66, %r108, %r3;
	mul.wide.s32 	%rd11, %r66, 4;
	add.s64 	%rd12, %rd2, %rd11;
	ld.global.f32 	%f76, [%rd12];
	max.f32 	%f77, %f374, %f76;
	ld.global.f32 	%f78, [%rd12+4];
	max.f32 	%f79, %f77, %f78;
	ld.global.f32 	%f80, [%rd12+8];
	max.f32 	%f81, %f79, %f80;
	ld.global.f32 	%f82, [%rd12+12];
	max.f32 	%f83, %f81, %f82;
	ld.global.f32 	%f84, [%rd12+16];
	max.f32 	%f85, %f83, %f84;
	ld.global.f32 	%f86, [%rd12+20];
	max.f32 	%f87, %f85, %f86;
	ld.global.f32 	%f88, [%rd12+24];
	max.f32 	%f89, %f87, %f88;
	ld.global.f32 	%f90, [%rd12+28];
	max.f32 	%f374, %f89, %f90;
	add.s32 	%r108, %r108, 8;
$L__BB1_8:
	setp.eq.s32 	%p7, %r8, 0;
	@%p7 bra 	$L__BB1_14;
	and.b32  	%r11, %r59, 3;
	setp.lt.u32 	%p8, %r8, 4;
	@%p8 bra 	$L__BB1_11;
	add.s32 	%r67, %r108, %r3;
	mul.wide.s32 	%rd13, %r67, 4;
	add.s64 	%rd14, %rd2, %rd13;
	ld.global.f32 	%f92, [%rd14];
	max.f32 	%f93, %f374, %f92;
	ld.global.f32 	%f94, [%rd14+4];
	max.f32 	%f95, %f93, %f94;
	ld.global.f32 	%f96, [%rd14+8];
	max.f32 	%f97, %f95, %f96;
	ld.global.f32 	%f98, [%rd14+12];
	max.f32 	%f374, %f97, %f98;
	add.s32 	%r108, %r108, 4;
$L__BB1_11:
	setp.eq.s32 	%p9, %r11, 0;
	@%p9 bra 	$L__BB1_14;
	add.s32 	%r112, %r108, %r3;
	neg.s32 	%r111, %r11;
$L__BB1_13:
	.pragma "nounroll";
	mul.wide.s32 	%rd15, %r112, 4;
	add.s64 	%rd16, %rd2, %rd15;
	ld.global.f32 	%f99, [%rd16];
	max.f32 	%f374, %f374, %f99;
	add.s32 	%r112, %r112, 1;
	add.s32 	%r111, %r111, 1;
	setp.ne.s32 	%p10, %r111, 0;
	@%p10 bra 	$L__BB1_13;
$L__BB1_14:
	setp.lt.s32 	%p11, %r59, 1;
	mov.f32 	%f383, 0f00000000;
	@%p11 bra 	$L__BB1_26;
	mul.lo.s32 	%r20, %r2, %r59;
	and.b32  	%r21, %r59, 7;
	setp.lt.u32 	%p12, %r59, 8;
	mov.f32 	%f383, 0f00000000;
	mov.b32 	%r117, 0;
	@%p12 bra 	$L__BB1_18;
	and.b32  	%r117, %r59, 2147483640;
	neg.s32 	%r116, %r117;
	add.s64 	%rd4, %rd2, 16;
	mov.f32 	%f383, 0f00000000;
	mov.u32 	%r115, %r20;
$L__BB1_17:
	.pragma "nounroll";
	mul.wide.s32 	%rd17, %r115, 4;
	add.s64 	%rd18, %rd4, %rd17;
	ld.global.f32 	%f104, [%rd18+-16];
	sub.f32 	%f105, %f104, %f374;
	fma.rn.f32 	%f106, %f105, 0f3BBB989D, 0f3F000000;
	cvt.sat.f32.f32 	%f107, %f106;
	mov.f32 	%f108, 0f4B400001;
	mov.f32 	%f109, 0f437C0000;
	fma.rm.f32 	%f110, %f107, %f109, %f108;
	add.f32 	%f111, %f110, 0fCB40007F;
	neg.f32 	%f112, %f111;
	fma.rn.f32 	%f113, %f105, 0f3FB8AA3B, %f112;
	fma.rn.f32 	%f114, %f105, 0f32A57060, %f113;
	mov.b32 	%r69, %f110;
	shl.b32 	%r70, %r69, 23;
	mov.b32 	%f115, %r70;
	ex2.approx.ftz.f32 	%f116, %f114;
	fma.rn.f32 	%f117, %f116, %f115, %f383;
	ld.global.f32 	%f118, [%rd18+-12];
	sub.f32 	%f119, %f118, %f374;
	fma.rn.f32 	%f120, %f119, 0f3BBB989D, 0f3F000000;
	cvt.sat.f32.f32 	%f121, %f120;
	fma.rm.f32 	%f122, %f121, %f109, %f108;
	add.f32 	%f123, %f122, 0fCB40007F;
	neg.f32 	%f124, %f123;
	fma.rn.f32 	%f125, %f119, 0f3FB8AA3B, %f124;
	fma.rn.f32 	%f126, %f119, 0f32A57060, %f125;
	mov.b32 	%r71, %f122;
	shl.b32 	%r72, %r71, 23;
	mov.b32 	%f127, %r72;
	ex2.approx.ftz.f32 	%f128, %f126;
	fma.rn.f32 	%f129, %f128, %f127, %f117;
	ld.global.f32 	%f130, [%rd18+-8];
	sub.f32 	%f131, %f130, %f374;
	fma.rn.f32 	%f132, %f131, 0f3BBB989D, 0f3F000000;
	cvt.sat.f32.f32 	%f133, %f132;
	fma.rm.f32 	%f134, %f133, %f109, %f108;
	add.f32 	%f135, %f134, 0fCB40007F;
	neg.f32 	%f136, %f135;
	fma.rn.f32 	%f137, %f131, 0f3FB8AA3B, %f136;
	fma.rn.f32 	%f138, %f131, 0f32A57060, %f137;
	mov.b32 	%r73, %f134;
	shl.b32 	%r74, %r73, 23;
	mov.b32 	%f139, %r74;
	ex2.approx.ftz.f32 	%f140, %f138;
	fma.rn.f32 	%f141, %f140, %f139, %f129;
	ld.global.f32 	%f142, [%rd18+-4];
	sub.f32 	%f143, %f142, %f374;
	fma.rn.f32 	%f144, %f143, 0f3BBB989D, 0f3F000000;
	cvt.sat.f32.f32 	%f145, %f144;
	fma.rm.f32 	%f146, %f145, %f109, %f108;
	add.f32 	%f147, %f146, 0fCB40007F;
	neg.f32 	%f148, %f147;
	fma.rn.f32 	%f149, %f143, 0f3FB8AA3B, %f148;
	fma.rn.f32 	%f150, %f143, 0f32A57060, %f149;
	mov.b32 	%r75, %f146;
	shl.b32 	%r76, %r75, 23;
	mov.b32 	%f151, %r76;
	ex2.approx.ftz.f32 	%f152, %f150;
	fma.rn.f32 	%f153, %f152, %f151, %f141;
	ld.global.f32 	%f154, [%rd18];
	sub.f32 	%f155, %f154, %f374;
	fma.rn.f32 	%f156, %f155, 0f3BBB989D, 0f3F000000;
	cvt.sat.f32.f32 	%f157, %f156;
	fma.rm.f32 	%f158, %f157, %f109, %f108;
	add.f32 	%f159, %f158, 0fCB40007F;
	neg.f32 	%f160, %f159;
	fma.rn.f32 	%f161, %f155, 0f3FB8AA3B, %f160;
	fma.rn.f32 	%f162, %f155, 0f32A57060, %f161;
	mov.b32 	%r77, %f158;
	shl.b32 	%r78, %r77, 23;
	mov.b32 	%f163, %r78;
	ex2.approx.ftz.f32 	%f164, %f162;
	fma.rn.f32 	%f165, %f164, %f163, %f153;
	ld.global.f32 	%f166, [%rd18+4];
	sub.f32 	%f167, %f166, %f374;
	fma.rn.f32 	%f168, %f167, 0f3BBB989D, 0f3F000000;
	cvt.sat.f32.f32 	%f169, %f168;
	fma.rm.f32 	%f170, %f169, %f109, %f108;
	add.f32 	%f171, %f170, 0fCB40007F;
	neg.f32 	%f172, %f171;
	fma.rn.f32 	%f173, %f167, 0f3FB8AA3B, %f172;
	fma.rn.f32 	%f174, %f167, 0f32A57060, %f173;
	mov.b32 	%r79, %f170;
	shl.b32 	%r80, %r79, 23;
	mov.b32 	%f175, %r80;
	ex2.approx.ftz.f32 	%f176, %f174;
	fma.rn.f32 	%f177, %f176, %f175, %f165;
	ld.global.f32 	%f178, [%rd18+8];
	sub.f32 	%f179, %f178, %f374;
	fma.rn.f32 	%f180, %f179, 0f3BBB989D, 0f3F000000;
	cvt.sat.f32.f32 	%f181, %f180;
	fma.rm.f32 	%f182, %f181, %f109, %f108;
	add.f32 	%f183, %f182, 0fCB40007F;
	neg.f32 	%f184, %f183;
	fma.rn.f32 	%f185, %f179, 0f3FB8AA3B, %f184;
	fma.rn.f32 	%f186, %f179, 0f32A57060, %f185;
	mov.b32 	%r81, %f182;
	shl.b32 	%r82, %r81, 23;
	mov.b32 	%f187, %r82;
	ex2.approx.ftz.f32 	%f188, %f186;
	fma.rn.f32 	%f189, %f188, %f187, %f177;
	ld.global.f32 	%f190, [%rd18+12];
	sub.f32 	%f191, %f190, %f374;
	fma.rn.f32 	%f192, %f191, 0f3BBB989D, 0f3F000000;
	cvt.sat.f32.f32 	%f193, %f192;
	fma.rm.f32 	%f194, %f193, %f109, %f108;
	add.f32 	%f195, %f194, 0fCB40007F;
	neg.f32 	%f196, %f195;
	fma.rn.f32 	%f197, %f191, 0f3FB8AA3B, %f196;
	fma.rn.f32 	%f198, %f191, 0f32A57060, %f197;
	mov.b32 	%r83, %f194;
	shl.b32 	%r84, %r83, 23;
	mov.b32 	%f199, %r84;
	ex2.approx.ftz.f32 	%f200, %f198;
	fma.rn.f32 	%f383, %f200, %f199, %f189;
	add.s32 	%r116, %r116, 8;
	add.s32 	%r115, %r115, 8;
	setp.ne.s32 	%p13, %r116, 0;
	@%p13 bra 	$L__BB1_17;
$L__BB1_18:
	setp.eq.s32 	%p14, %r21, 0;
	@%p14 bra 	$L__BB1_26;
	and.b32  	%r33, %r59, 3;
	setp.lt.u32 	%p15, %r21, 4;
	@%p15 bra 	$L__BB1_21;
	add.s32 	%r85, %r117, %r20;
	mul.wide.s32 	%rd19, %r85, 4;
	add.s64 	%rd20, %rd2, %rd19;
	ld.global.f32 	%f202, [%rd20];
	sub.f32 	%f203, %f202, %f374;
	fma.rn.f32 	%f204, %f203, 0f3BBB989D, 0f3F000000;
	cvt.sat.f32.f32 	%f205, %f204;
	mov.f32 	%f206, 0f4B400001;
	mov.f32 	%f207, 0f437C0000;
	fma.rm.f32 	%f208, %f205, %f207, %f206;
	add.f32 	%f209, %f208, 0fCB40007F;
	neg.f32 	%f210, %f209;
	fma.rn.f32 	%f211, %f203, 0f3FB8AA3B, %f210;
	fma.rn.f32 	%f212, %f203, 0f32A57060, %f211;
	mov.b32 	%r86, %f208;
	shl.b32 	%r87, %r86, 23;
	mov.b32 	%f213, %r87;
	ex2.approx.ftz.f32 	%f214, %f212;
	fma.rn.f32 	%f215, %f214, %f213, %f383;
	ld.global.f32 	%f216, [%rd20+4];
	sub.f32 	%f217, %f216, %f374;
	fma.rn.f32 	%f218, %f217, 0f3BBB989D, 0f3F000000;
	cvt.sat.f32.f32 	%f219, %f218;
	fma.rm.f32 	%f220, %f219, %f207, %f206;
	add.f32 	%f221, %f220, 0fCB40007F;
	neg.f32 	%f222, %f221;
	fma.rn.f32 	%f223, %f217, 0f3FB8AA3B, %f222;
	fma.rn.f32 	%f224, %f217, 0f32A57060, %f223;
	mov.b32 	%r88, %f220;
	shl.b32 	%r89, %r88, 23;
	mov.b32 	%f225, %r89;
	ex2.approx.ftz.f32 	%f226, %f224;
	fma.rn.f32 	%f227, %f226, %f225, %f215;
	ld.global.f32 	%f228, [%rd20+8];
	sub.f32 	%f229, %f228, %f374;
	fma.rn.f32 	%f230, %f229, 0f3BBB989D, 0f3F000000;
	cvt.sat.f32.f32 	%f231, %f230;
	fma.rm.f32 	%f232, %f231, %f207, %f206;
	add.f32 	%f233, %f232, 0fCB40007F;
	neg.f32 	%f234, %f233;
	fma.rn.f32 	%f235, %f229, 0f3FB8AA3B, %f234;
	fma.rn.f32 	%f236, %f229, 0f32A57060, %f235;
	mov.b32 	%r90, %f232;
	shl.b32 	%r91, %r90, 23;
	mov.b32 	%f237, %r91;
	ex2.approx.ftz.f32 	%f238, %f236;
	fma.rn.f32 	%f239, %f238, %f237, %f227;
	ld.global.f32 	%f240, [%rd20+12];
	sub.f32 	%f241, %f240, %f374;
	fma.rn.f32 	%f242, %f241, 0f3BBB989D, 0f3F000000;
	cvt.sat.f32.f32 	%f243, %f242;
	fma.rm.f32 	%f244, %f243, %f207, %f206;
	add.f32 	%f245, %f244, 0fCB40007F;
	neg.f32 	%f246, %f245;
	fma.rn.f32 	%f247, %f241, 0f3FB8AA3B, %f246;
	fma.rn.f32 	%f248, %f241, 0f32A57060, %f247;
	mov.b32 	%r92, %f244;
	shl.b32 	%r93, %r92, 23;
	mov.b32 	%f249, %r93;
	ex2.approx.ftz.f32 	%f250, %f248;
	fma.rn.f32 	%f383, %f250, %f249, %f239;
	add.s32 	%r117, %r117, 4;
$L__BB1_21:
	setp.eq.s32 	%p16, %r33, 0;
	@%p16 bra 	$L__BB1_26;
	setp.eq.s32 	%p17, %r33, 1;
	@%p17 bra 	$L__BB1_24;
	add.s32 	%r94, %r117, %r20;
	mul.wide.s32 	%rd21, %r94, 4;
	add.s64 	%rd22, %rd2, %rd21;
	ld.global.f32 	%f252, [%rd22];
	sub.f32 	%f253, %f252, %f374;
	fma.rn.f32 	%f254, %f253, 0f3BBB989D, 0f3F000000;
	cvt.sat.f32.f32 	%f255, %f254;
	mov.f32 	%f256, 0f4B400001;
	mov.f32 	%f257, 0f437C0000;
	fma.rm.f32 	%f258, %f255, %f257, %f256;
	add.f32 	%f259, %f258, 0fCB40007F;
	neg.f32 	%f260, %f259;
	fma.rn.f32 	%f261, %f253, 0f3FB8AA3B, %f260;
	fma.rn.f32 	%f262, %f253, 0f32A57060, %f261;
	mov.b32 	%r95, %f258;
	shl.b32 	%r96, %r95, 23;
	mov.b32 	%f263, %r96;
	ex2.approx.ftz.f32 	%f264, %f262;
	fma.rn.f32 	%f265, %f264, %f263, %f383;
	ld.global.f32 	%f266, [%rd22+4];
	sub.f32 	%f267, %f266, %f374;
	fma.rn.f32 	%f268, %f267, 0f3BBB989D, 0f3F000000;
	cvt.sat.f32.f32 	%f269, %f268;
	fma.rm.f32 	%f270, %f269, %f257, %f256;
	add.f32 	%f271, %f270, 0fCB40007F;
	neg.f32 	%f272, %f271;
	fma.rn.f32 	%f273, %f267, 0f3FB8AA3B, %f272;
	fma.rn.f32 	%f274, %f267, 0f32A57060, %f273;
	mov.b32 	%r97, %f270;
	shl.b32 	%r98, %r97, 23;
	mov.b32 	%f275, %r98;
	ex2.approx.ftz.f32 	%f276, %f274;
	fma.rn.f32 	%f383, %f276, %f275, %f265;
	add.s32 	%r117, %r117, 2;
$L__BB1_24:
	and.b32  	%r99, %r59, 1;
	setp.eq.b32 	%p18, %r99, 1;
	not.pred 	%p19, %p18;
	@%p19 bra 	$L__BB1_26;
	add.s32 	%r100, %r117, %r20;
	mul.wide.s32 	%rd23, %r100, 4;
	add.s64 	%rd24, %rd2, %rd23;
	ld.global.f32 	%f277, [%rd24];
	sub.f32 	%f278, %f277, %f374;
	fma.rn.f32 	%f279, %f278, 0f3BBB989D, 0f3F000000;
	cvt.sat.f32.f32 	%f280, %f279;
	mov.f32 	%f281, 0f4B400001;
	mov.f32 	%f282, 0f437C0000;
	fma.rm.f32 	%f283, %f280, %f282, %f281;
	add.f32 	%f284, %f283, 0fCB40007F;
	neg.f32 	%f285, %f284;
	fma.rn.f32 	%f286, %f278, 0f3FB8AA3B, %f285;
	fma.rn.f32 	%f287, %f278, 0f32A57060, %f286;
	mov.b32 	%r101, %f283;
	shl.b32 	%r102, %r101, 23;
	mov.b32 	%f288, %r102;
	ex2.approx.ftz.f32 	%f289, %f287;
	fma.rn.f32 	%f383, %f289, %f288, %f383;
$L__BB1_26:
	setp.lt.s32 	%p20, %r59, 1;
	mul.wide.s32 	%rd25, %r1, 4;
	add.s64 	%rd26, %rd2, %rd25;
	ld.global.f32 	%f291, [%rd26];
	sub.f32 	%f292, %f291, %f374;
	fma.rn.f32 	%f293, %f292, 0f3BBB989D, 0f3F000000;
	cvt.sat.f32.f32 	%f294, %f293;
	mov.f32 	%f295, 0f4B400001;
	mov.f32 	%f296, 0f437C0000;
	fma.rm.f32 	%f297, %f294, %f296, %f295;
	add.f32 	%f298, %f297, 0fCB40007F;
	neg.f32 	%f299, %f298;
	fma.rn.f32 	%f300, %f292, 0f3FB8AA3B, %f299;
	fma.rn.f32 	%f301, %f292, 0f32A57060, %f300;
	mov.b32 	%r103, %f297;
	shl.b32 	%r104, %r103, 23;
	mov.b32 	%f302, %r104;
	ex2.approx.ftz.f32 	%f303, %f301;
	mul.f32 	%f304, %f303, %f302;
	div.rn.f32 	%f26, %f304, %f383;
	mov.f32 	%f392, 0f00000000;
	@%p20 bra 	$L__BB1_39;
	mul.lo.s32 	%r38, %r2, %r59;
	and.b32  	%r39, %r59, 15;
	setp.lt.u32 	%p21, %r59, 16;
	mov.f32 	%f392, 0f00000000;
	mov.b32 	%r123, 0;
	@%p21 bra 	$L__BB1_30;
	and.b32  	%r123, %r59, 2147483632;
	neg.s32 	%r121, %r123;
	add.s64 	%rd5, %rd1, 32;
	mov.f32 	%f392, 0f00000000;
	mov.u32 	%r120, %r38;
$L__BB1_29:
	.pragma "nounroll";
	mul.wide.s32 	%rd27, %r120, 4;
	add.s64 	%rd28, %rd5, %rd27;
	ld.global.f32 	%f308, [%rd28+-32];
	add.f32 	%f309, %f392, %f308;
	ld.global.f32 	%f310, [%rd28+-28];
	add.f32 	%f311, %f309, %f310;
	ld.global.f32 	%f312, [%rd28+-24];
	add.f32 	%f313, %f311, %f312;
	ld.global.f32 	%f314, [%rd28+-20];
	add.f32 	%f315, %f313, %f314;
	ld.global.f32 	%f316, [%rd28+-16];
	add.f32 	%f317, %f315, %f316;
	ld.global.f32 	%f318, [%rd28+-12];
	add.f32 	%f319, %f317, %f318;
	ld.global.f32 	%f320, [%rd28+-8];
	add.f32 	%f321, %f319, %f320;
	ld.global.f32 	%f322, [%rd28+-4];
	add.f32 	%f323, %f321, %f322;
	ld.global.f32 	%f324, [%rd28];
	add.f32 	%f325, %f323, %f324;
	ld.global.f32 	%f326, [%rd28+4];
	add.f32 	%f327, %f325, %f326;
	ld.global.f32 	%f328, [%rd28+8];
	add.f32 	%f329, %f327, %f328;
	ld.global.f32 	%f330, [%rd28+12];
	add.f32 	%f331, %f329, %f330;
	ld.global.f32 	%f332, [%rd28+16];
	add.f32 	%f333, %f331, %f332;
	ld.global.f32 	%f334, [%rd28+20];
	add.f32 	%f335, %f333, %f334;
	ld.global.f32 	%f336, [%rd28+24];
	add.f32 	%f337, %f335, %f336;
	ld.global.f32 	%f338, [%rd28+28];
	add.f32 	%f392, %f337, %f338;
	add.s32 	%r121, %r121, 16;
	add.s32 	%r120, %r120, 16;
	setp.ne.s32 	%p22, %r121, 0;
	@%p22 bra 	$L__BB1_29;
$L__BB1_30:
	setp.eq.s32 	%p23, %r39, 0;
	@%p23 bra 	$L__BB1_39;
	and.b32  	%r47, %r59, 7;
	setp.lt.u32 	%p24, %r39, 8;
	@%p24 bra 	$L__BB1_33;
	add.s32 	%r106, %r123, %r38;
	mul.wide.s32 	%rd29, %r106, 4;
	add.s64 	%rd30, %rd1, %rd29;
	ld.global.f32 	%f340, [%rd30];
	add.f32 	%f341, %f392, %f340;
	ld.global.f32 	%f342, [%rd30+4];
	add.f32 	%f343, %f341, %f342;
	ld.global.f32 	%f344, [%rd30+8];
	add.f32 	%f345, %f343, %f344;
	ld.global.f32 	%f346, [%rd30+12];
	add.f32 	%f347, %f345, %f346;
	ld.global.f32 	%f348, [%rd30+16];
	add.f32 	%f349, %f347, %f348;
	ld.global.f32 	%f350, [%rd30+20];
	add.f32 	%f351, %f349, %f350;
	ld.global.f32 	%f352, [%rd30+24];
	add.f32 	%f353, %f351, %f352;
	ld.global.f32 	%f354, [%rd30+28];
	add.f32 	%f392, %f353, %f354;
	add.s32 	%r123, %r123, 8;
$L__BB1_33:
	setp.eq.s32 	%p25, %r47, 0;
	@%p25 bra 	$L__BB1_39;
	and.b32  	%r50, %r59, 3;
	setp.lt.u32 	%p26, %r47, 4;
	@%p26 bra 	$L__BB1_36;
	add.s32 	%r107, %r123, %r38;
	mul.wide.s32 	%rd31, %r107, 4;
	add.s64 	%rd32, %rd1, %rd31;
	ld.global.f32 	%f356, [%rd32];
	add.f32 	%f357, %f392, %f356;
	ld.global.f32 	%f358, [%rd32+4];
	add.f32 	%f359, %f357, %f358;
	ld.global.f32 	%f360, [%rd32+8];
	add.f32 	%f361, %f359, %f360;
	ld.global.f32 	%f362, [%rd32+12];
	add.f32 	%f392, %f361, %f362;
	add.s32 	%r123, %r123, 4;
$L__BB1_36:
	setp.eq.s32 	%p27, %r50, 0;
	@%p27 bra 	$L__BB1_39;
	add.s32 	%r126, %r123, %r38;
	neg.s32 	%r125, %r50;
$L__BB1_38:
	.pragma "nounroll";
	mul.wide.s32 	%rd33, %r126, 4;
	add.s64 	%rd34, %rd1, %rd33;
	ld.global.f32 	%f363, [%rd34];
	add.f32 	%f392, %f392, %f363;
	add.s32 	%r126, %r126, 1;
	add.s32 	%r125, %r125, 1;
	setp.ne.s32 	%p28, %r125, 0;
	@%p28 bra 	$L__BB1_38;
$L__BB1_39:
	add.s64 	%rd36, %rd1, %rd25;
	ld.global.f32 	%f364, [%rd36];
	mul.f32 	%f365, %f26, %f392;
	sub.f32 	%f366, %f364, %f365;
	cvta.to.global.u64 	%rd37, %rd6;
	add.s64 	%rd38, %rd37, %rd25;
	st.global.f32 	[%rd38], %f366;
$L__BB1_40:
	ret;

}


// ===== COMPILED SASS (sm_100) =====

	.target	sm_100

	.elftype	@"ET_EXEC"


//--------------------- .note.nv.tkinfo           --------------------------
	.section	.note.nv.tkinfo,"",@"SHT_NOTE"
	.sectionflags	@"SHF_NOTE_NV_TKINFO"
	.tkinfo
        /*0018*/ 	.word	0x00000002
        /*0030*/ 	.string	""
        /*0030*/ 	.string	"ptxas"
        /*0030*/ 	.string	"Cuda compilation tools, release 13.0, V13.0.88"
        /*0030*/ 	.string	"Build cuda_13.0.r13.0/compiler.36424714_0"
        /*0030*/ 	.string	"-arch sm_100 -m 64 "



//--------------------- .note.nv.cuinfo           --------------------------
	.section	.note.nv.cuinfo,"",@"SHT_NOTE"
	.sectionflags	@"SHF_NOTE_NV_CUINFO"
        /*0018*/ 	.short	0x0002
        /*001a*/ 	.short	0x0064
        /*001c*/ 	.short	0x0082
	.zero		2


//--------------------- .nv.info                  --------------------------
	.section	.nv.info,"",@"SHT_CUDA_INFO"
	.align	4


	//----- nvinfo : EIATTR_REGCOUNT
	.align		4
        /*0000*/ 	.byte	0x04, 0x2f
        /*0002*/ 	.short	(.L_1 - .L_0)
	.align		4
.L_0:
        /*0004*/ 	.word	index@(log_softmax_forward)
        /*0008*/ 	.word	0x00000020


	//----- nvinfo : EIATTR_FRAME_SIZE
	.align		4
.L_1:
        /*000c*/ 	.byte	0x04, 0x11
        /*000e*/ 	.short	(.L_3 - .L_2)
	.align		4
.L_2:
        /*0010*/ 	.word	index@(log_softmax_forward)
        /*0014*/ 	.word	0x00000000


	//----- nvinfo : EIATTR_REGCOUNT
	.align		4
.L_3:
        /*0018*/ 	.byte	0x04, 0x2f
        /*001a*/ 	.short	(.L_5 - .L_4)
	.align		4
.L_4:
        /*001c*/ 	.word	index@(log_softmax_backward)
        /*0020*/ 	.word	0x0000001f


	//----- nvinfo : EIATTR_FRAME_SIZE
	.align		4
.L_5:
        /*0024*/ 	.byte	0x04, 0x11
        /*0026*/ 	.short	(.L_7 - .L_6)
	.align		4
.L_6:
        /*0028*/ 	.word	index@($__internal_0_$__cuda_sm3x_div_rn_noftz_f32_slowpath)
        /*002c*/ 	.word	0x00000000


	//----- nvinfo : EIATTR_FRAME_SIZE
	.align		4
.L_7:
        /*0030*/ 	.byte	0x04, 0x11
        /*0032*/ 	.short	(.L_9 - .L_8)
	.align		4
.L_8:
        /*0034*/ 	.word	index@(log_softmax_backward)
        /*0038*/ 	.word	0x00000000


	//----- nvinfo : EIATTR_MIN_STACK_SIZE
	.align		4
.L_9:
        /*003c*/ 	.byte	0x04, 0x12
        /*003e*/ 	.short	(.L_11 - .L_10)
	.align		4
.L_10:
        /*0040*/ 	.word	index@(log_softmax_backward)
        /*0044*/ 	.word	0x00000000


	//----- nvinfo : EIATTR_MIN_STACK_SIZE
	.align		4
.L_11:
        /*0048*/ 	.byte	0x04, 0x12
        /*004a*/ 	.short	(.L_13 - .L_12)
	.align		4
.L_12:
        /*004c*/ 	.word	index@(log_softmax_forward)
        /*0050*/ 	.word	0x00000000
.L_13:


//--------------------- .nv.compat                --------------------------
	.section	.nv.compat,"",@"SHT_CUDA_COMPAT_INFO"
	.align	4
        /*0000*/ 	.byte	0x02, 0x09, 0x00, 0x00, 0x02, 0x02, 0x01, 0x00, 0x02, 0x05, 0x05, 0x00, 0x03, 0x07, 0x01, 0x01
        /*0010*/ 	.byte	0x02, 0x03, 0x00, 0x00, 0x02, 0x06, 0x01, 0x00, 0x04, 0x0b, 0x08, 0x00, 0x01, 0x00, 0x00, 0x00
        /*0020*/ 	.byte	0x00, 0x00, 0x00, 0x00


//--------------------- .nv.info.log_softmax_backward --------------------------
	.section	.nv.info.log_softmax_backward,"",@"SHT_CUDA_INFO"
	.sectionflags	@""
	.align	4


	//----- nvinfo : EIATTR_CUDA_API_VERSION
	.align		4
        /*0000*/ 	.byte	0x04, 0x37
        /*0002*/ 	.short	(.L_15 - .L_14)
.L_14:
        /*0004*/ 	.word	0x00000082


	//----- nvinfo : EIATTR_KPARAM_INFO
	.align		4
.L_15:
        /*0008*/ 	.byte	0x04, 0x17
        /*000a*/ 	.short	(.L_17 - .L_16)
.L_16:
        /*000c*/ 	.word	0x00000000
        /*0010*/ 	.short	0x0004
        /*0012*/ 	.short	0x001c
        /*0014*/ 	.byte	0x00, 0xf0, 0x11, 0x00


	//----- nvinfo : EIATTR_KPARAM_INFO
	.align		4
.L_17:
        /*0018*/ 	.byte	0x04, 0x17
        /*001a*/ 	.short	(.L_19 - .L_18)
.L_18:
        /*001c*/ 	.word	0x00000000
        /*0020*/ 	.short	0x0003
        /*0022*/ 	.short	0x0018
        /*0024*/ 	.byte	0x00, 0xf0, 0x11, 0x00


	//----- nvinfo : EIATTR_KPARAM_INFO
	.align		4
.L_19:
        /*0028*/ 	.byte	0x04, 0x17
        /*002a*/ 	.short	(.L_21 - .L_20)
.L_20:
        /*002c*/ 	.word	0x00000000
        /*0030*/ 	.short	0x0002
        /*0032*/ 	.short	0x0010
        /*0034*/ 	.byte	0x00, 0xf5, 0x21, 0x00


	//----- nvinfo : EIATTR_KPARAM_INFO
	.align		4
.L_21:
        /*0038*/ 	.byte	0x04, 0x17
        /*003a*/ 	.short	(.L_23 - .L_22)
.L_22:
        /*003c*/ 	.word	0x00000000
        /*0040*/ 	.short	0x0001
        /*0042*/ 	.short	0x0008
        /*0044*/ 	.byte	0x00, 0xf5, 0x21, 0x00


	//----- nvinfo : EIATTR_KPARAM_INFO
	.align		4
.L_23:
        /*0048*/ 	.byte	0x04, 0x17
        /*004a*/ 	.short	(.L_25 - .L_24)
.L_24:
        /*004c*/ 	.word	0x00000000
        /*0050*/ 	.short	0x0000
        /*0052*/ 	.short	0x0000
        /*0054*/ 	.byte	0x00, 0xf5, 0x21, 0x00


	//----- nvinfo : EIATTR_SPARSE_MMA_MASK
	.align		4
.L_25:
        /*0058*/ 	.byte	0x03, 0x50
        /*005a*/ 	.short	0x0000


	//----- nvinfo : EIATTR_MAXREG_COUNT
	.align		4
        /*005c*/ 	.byte	0x03, 0x1b
        /*005e*/ 	.short	0x00ff


	//----- nvinfo : EIATTR_MERCURY_ISA_VERSION
	.align		4
        /*0060*/ 	.byte	0x03, 0x5f
        /*0062*/ 	.short	0x0101


	//----- nvinfo : EIATTR_VRC_CTA_INIT_COUNT
	.align		4
        /*0064*/ 	.byte	0x02, 0x4a
	.zero		1
	.zero		1


	//----- nvinfo : EIATTR_EXIT_INSTR_OFFSETS
	.align		4
        /*0068*/ 	.byte	0x04, 0x1c
        /*006a*/ 	.short	(.L_27 - .L_26)


	//   ....[0]....
.L_26:
        /*006c*/ 	.word	0x00000080


	//   ....[1]....
        /*0070*/ 	.word	0x00001dd0


	//----- nvinfo : EIATTR_CRS_STACK_SIZE
	.align		4
.L_27:
        /*0074*/ 	.byte	0x04, 0x1e
        /*0076*/ 	.short	(.L_29 - .L_28)
.L_28:
        /*0078*/ 	.word	0x00000000


	//----- nvinfo : EIATTR_CBANK_PARAM_SIZE
	.align		4
.L_29:
        /*007c*/ 	.byte	0x03, 0x19
        /*007e*/ 	.short	0x0020


	//----- nvinfo : EIATTR_PARAM_CBANK
	.align		4
        /*0080*/ 	.byte	0x04, 0x0a
        /*0082*/ 	.short	(.L_31 - .L_30)
	.align		4
.L_30:
        /*0084*/ 	.word	index@(.nv.constant0.log_softmax_backward)
        /*0088*/ 	.short	0x0380
        /*008a*/ 	.short	0x0020


	//----- nvinfo : EIATTR_SW_WAR
	.align		4
.L_31:
        /*008c*/ 	.byte	0x04, 0x36
        /*008e*/ 	.short	(.L_33 - .L_32)
.L_32:
        /*0090*/ 	.word	0x00000008
.L_33:


//--------------------- .nv.info.log_softmax_forward --------------------------
	.section	.nv.info.log_softmax_forward,"",@"SHT_CUDA_INFO"
	.sectionflags	@""
	.align	4


	//----- nvinfo : EIATTR_CUDA_API_VERSION
	.align		4
        /*0000*/ 	.byte	0x04, 0x37
        /*0002*/ 	.short	(.L_35 - .L_34)
.L_34:
        /*0004*/ 	.word	0x00000082


	//----- nvinfo : EIATTR_KPARAM_INFO
	.align		4
.L_35:
        /*0008*/ 	.byte	0x04, 0x17
        /*000a*/ 	.short	(.L_37 - .L_36)
.L_36:
        /*000c*/ 	.word	0x00000000
        /*0010*/ 	.short	0x0003
        /*0012*/ 	.short	0x0014
        /*0014*/ 	.byte	0x00, 0xf0, 0x11, 0x00


	//----- nvinfo : EIATTR_KPARAM_INFO
	.align		4
.L_37:
        /*0018*/ 	.byte	0x04, 0x17
        /*001a*/ 	.short	(.L_39 - .L_38)
.L_38:
        /*001c*/ 	.word	0x00000000
        /*0020*/ 	.short	0x0002
        /*0022*/ 	.short	0x0010
        /*0024*/ 	.byte	0x00, 0xf0, 0x11, 0x00


	//----- nvinfo : EIATTR_KPARAM_INFO
	.align		4
.L_39:
        /*0028*/ 	.byte	0x04, 0x17
        /*002a*/ 	.short	(.L_41 - .L_40)
.L_40:
        /*002c*/ 	.word	0x00000000
        /*0030*/ 	.short	0x0001
        /*0032*/ 	.short	0x0008
        /*0034*/ 	.byte	0x00, 0xf5, 0x21, 0x00


	//----- nvinfo : EIATTR_KPARAM_INFO
	.align		4
.L_41:
        /*0038*/ 	.byte	0x04, 0x17
        /*003a*/ 	.short	(.L_43 - .L_42)
.L_42:
        /*003c*/ 	.word	0x00000000
        /*0040*/ 	.short	0x0000
        /*0042*/ 	.short	0x0000
        /*0044*/ 	.byte	0x00, 0xf5, 0x21, 0x00


	//----- nvinfo : EIATTR_SPARSE_MMA_MASK
	.align		4
.L_43:
        /*0048*/ 	.byte	0x03, 0x50
        /*004a*/ 	.short	0x0000


	//----- nvinfo : EIATTR_MAXREG_COUNT
	.align		4
        /*004c*/ 	.byte	0x03, 0x1b
        /*004e*/ 	.short	0x00ff


	//----- nvinfo : EIATTR_MERCURY_ISA_VERSION
	.align		4
        /*0050*/ 	.byte	0x03, 0x5f
        /*0052*/ 	.short	0x0101


	//----- nvinfo : EIATTR_VRC_CTA_INIT_COUNT
	.align		4
        /*0054*/ 	.byte	0x02, 0x4a
	.zero		1
	.zero		1


	//----- nvinfo : EIATTR_EXIT_INSTR_OFFSETS
	.align		4
        /*0058*/ 	.byte	0x04, 0x1c
        /*005a*/ 	.short	(.L_45 - .L_44)


	//   ....[0]....
.L_44:
        /*005c*/ 	.word	0x00000080


	//   ....[1]....
        /*0060*/ 	.word	0x00001710


	//----- nvinfo : EIATTR_CBANK_PARAM_SIZE
	.align		4
.L_45:
        /*0064*/ 	.byte	0x03, 0x19
        /*0066*/ 	.short	0x0018


	//----- nvinfo : EIATTR_PARAM_CBANK
	.align		4
        /*0068*/ 	.byte	0x04, 0x0a
        /*006a*/ 	.short	(.L_47 - .L_46)
	.align		4
.L_46:
        /*006c*/ 	.word	index@(.nv.constant0.log_softmax_forward)
        /*0070*/ 	.short	0x0380
        /*0072*/ 	.short	0x0018


	//----- nvinfo : EIATTR_SW_WAR
	.align		4
.L_47:
        /*0074*/ 	.byte	0x04, 0x36
        /*0076*/ 	.short	(.L_49 - .L_48)
.L_48:
        /*0078*/ 	.word	0x00000008
.L_49:


//--------------------- .nv.callgraph             --------------------------
	.section	.nv.callgraph,"",@"SHT_CUDA_CALLGRAPH"
	.align	4
	.sectionentsize	8
	.align		4
        /*0000*/ 	.word	0x00000000
	.align		4
        /*0004*/ 	.word	0xffffffff
	.align		4
        /*0008*/ 	.word	0x00000000
	.align		4
        /*000c*/ 	.word	0xfffffffe
	.align		4
        /*0010*/ 	.word	0x00000000
	.align		4
        /*0014*/ 	.word	0xfffffffd
	.align		4
        /*0018*/ 	.word	0x00000000
	.align		4
        /*001c*/ 	.word	0xfffffffc


//--------------------- .text.log_softmax_backward --------------------------
	.section	.text.log_softmax_backward,"ax",@progbits
	.align	128
        .global         log_softmax_backward
        .type           log_softmax_backward,@function
        .size           log_softmax_backward,(.L_x_43 - log_softmax_backward)
        .other          log_softmax_backward,@"STO_CUDA_ENTRY STV_DEFAULT"
log_softmax_backward:
.text.log_softmax_backward:
[----:B------:R-:W-:Y:S01]  /*0000*/  LDC R1, c[0x0][0x37c] ;  /* 0x0000df00ff017b82 */ /* 0x000fe20000000800 */
[----:B------:R-:W0:Y:S07]  /*0010*/  S2R R3, SR_TID.X ;  /* 0x0000000000037919 */ /* 0x000e2e0000002100 */
[----:B------:R-:W0:Y:S08]  /*0020*/  S2UR UR4, SR_CTAID.X ;  /* 0x00000000000479c3 */ /* 0x000e300000002500 */
[----:B------:R-:W0:Y:S08]  /*0030*/  LDC R2, c[0x0][0x360] ;  /* 0x0000d800ff027b82 */ /* 0x000e300000000800 */
[----:B------:R-:W1:Y:S01]  /*0040*/  LDC.64 R4, c[0x0][0x398] ;  /* 0x0000e600ff047b82 */ /* 0x000e620000000a00 */
[----:B0-----:R-:W-:-:S02]  /*0050*/  IMAD R2, R2, UR4, R3 ;  /* 0x0000000402027c24 */ /* 0x001fc4000f8e0203 */
[----:B-1----:R-:W-:-:S05]  /*0060*/  IMAD R3, R5, R4, RZ ;  /* 0x0000000405037224 */ /* 0x002fca00078e02ff */
[----:B------:R-:W-:-:S13]  /*0070*/  ISETP.GE.AND P0, PT, R2, R3, PT ;  /* 0x000000030200720c */ /* 0x000fda0003f06270 */
[----:B------:R-:W-:Y:S05]  /*0080*/  @P0 EXIT ;  /* 0x000000000000094d */ /* 0x000fea0003800000 */
[----:B------:R-:W-:Y:S01]  /*0090*/  IABS R3, R5 ;  /* 0x0000000500037213 */ /* 0x000fe20000000000 */
[----:B------:R-:W0:Y:S01]  /*00a0*/  LDCU.64 UR10, c[0x0][0x358] ;  /* 0x00006b00ff0a77ac */ /* 0x000e220008000a00 */
[----:B------:R-:W-:Y:S02]  /*00b0*/  IABS R8, R2 ;  /* 0x0000000200087213 */ /* 0x000fe40000000000 */
[----:B------:R-:W1:Y:S08]  /*00c0*/  I2F.RP R0, R3 ;  /* 0x0000000300007306 */ /* 0x000e700000209400 */
[----:B-1----:R-:W1:Y:S02]  /*00d0*/  MUFU.RCP R0, R0 ;  /* 0x0000000000007308 */ /* 0x002e640000001000 */
[----:B-1----:R-:W-:-:S06]  /*00e0*/  IADD3 R6, PT, PT, R0, 0xffffffe, RZ ;  /* 0x0ffffffe00067810 */ /* 0x002fcc0007ffe0ff */
[----:B------:R1:W2:Y:S02]  /*00f0*/  F2I.FTZ.U32.TRUNC.NTZ R7, R6 ;  /* 0x0000000600077305 */ /* 0x0002a4000021f000 */
[----:B-1----:R-:W-:Y:S01]  /*0100*/  HFMA2 R6, -RZ, RZ, 0, 0 ;  /* 0x00000000ff067431 */ /* 0x002fe200000001ff */
[----:B--2---:R-:W-:-:S05]  /*0110*/  IADD3 R4, PT, PT, RZ, -R7, RZ ;  /* 0x80000007ff047210 */ /* 0x004fca0007ffe0ff */
[----:B------:R-:W-:-:S04]  /*0120*/  IMAD R9, R4, R3, RZ ;  /* 0x0000000304097224 */ /* 0x000fc800078e02ff */
[----:B------:R-:W-:-:S06]  /*0130*/  IMAD.HI.U32 R7, R7, R9, R6 ;  /* 0x0000000907077227 */ /* 0x000fcc00078e0006 */
[----:B------:R-:W-:-:S05]  /*0140*/  IMAD.HI.U32 R4, R7, R8, RZ ;  /* 0x0000000807047227 */ /* 0x000fca00078e00ff */
[----:B------:R-:W-:-:S05]  /*0150*/  IADD3 R0, PT, PT, -R4, RZ, RZ ;  /* 0x000000ff04007210 */ /* 0x000fca0007ffe1ff */
[----:B------:R-:W-:-:S05]  /*0160*/  IMAD R0, R3, R0, R8 ;  /* 0x0000000003007224 */ /* 0x000fca00078e0208 */
[----:B------:R-:W-:-:S13]  /*0170*/  ISETP.GT.U32.AND P2, PT, R3, R0, PT ;  /* 0x000000000300720c */ /* 0x000fda0003f44070 */
[-C--:B------:R-:W-:Y:S02]  /*0180*/  @!P2 IADD3 R0, PT, PT, R0, -R3.reuse, RZ ;  /* 0x800000030000a210 */ /* 0x080fe40007ffe0ff */
[----:B------:R-:W-:Y:S02]  /*0190*/  @!P2 IADD3 R4, PT, PT, R4, 0x1, RZ ;  /* 0x000000010404a810 */ /* 0x000fe40007ffe0ff */
[----:B------:R-:W-:Y:S02]  /*01a0*/  ISETP.GE.U32.AND P0, PT, R0, R3, PT ;  /* 0x000000030000720c */ /* 0x000fe40003f06070 */
[----:B------:R-:W-:Y:S02]  /*01b0*/  LOP3.LUT R0, R2, R5, RZ, 0x3c, !PT ;  /* 0x0000000502007212 */ /* 0x000fe400078e3cff */
[----:B------:R-:W-:Y:S02]  /*01c0*/  ISETP.NE.AND P2, PT, R5, RZ, PT ;  /* 0x000000ff0500720c */ /* 0x000fe40003f45270 */
[----:B------:R-:W-:-:S02]  /*01d0*/  ISETP.GE.AND P1, PT, R0, RZ, PT ;  /* 0x000000ff0000720c */ /* 0x000fc40003f26270 */
[----:B------:R-:W-:-:S05]  /*01e0*/  MOV R0, 0xff7fffff ;  /* 0xff7fffff00007802 */ /* 0x000fca0000000f00 */
[----:B------:R-:W-:Y:S02]  /*01f0*/  @P0 IADD3 R4, PT, PT, R4, 0x1, RZ ;  /* 0x0000000104040810 */ /* 0x000fe40007ffe0ff */
[----:B------:R-:W-:-:S04]  /*0200*/  ISETP.GE.AND P0, PT, R5, 0x1, PT ;  /* 0x000000010500780c */ /* 0x000fc80003f06270 */
[----:B------:R-:W-:Y:S02]  /*0210*/  @!P1 IADD3 R4, PT, PT, -R4, RZ, RZ ;  /* 0x000000ff04049210 */ /* 0x000fe40007ffe1ff */
[----:B------:R-:W-:-:S07]  /*0220*/  @!P2 LOP3.LUT R4, RZ, R5, RZ, 0x33, !PT ;  /* 0x00000005ff04a212 */ /* 0x000fce00078e33ff */
[----:B0-----:R-:W-:Y:S05]  /*0230*/  @!P0 BRA `(.L_x_0) ;  /* 0x0000000400748947 */ /* 0x001fea0003800000 */
[C---:B------:R-:W-:Y:S01]  /*0240*/  ISETP.GE.U32.AND P0, PT, R5.reuse, 0x10, PT ;  /* 0x000000100500780c */ /* 0x040fe20003f06070 */
[----:B------:R-:W-:Y:S01]  /*0250*/  IMAD R8, R4, R5, RZ ;  /* 0x0000000504087224 */ /* 0x000fe200078e02ff */
[----:B------:R-:W-:Y:S02]  /*0260*/  LOP3.LUT R24, R5, 0xf, RZ, 0xc0, !PT ;  /* 0x0000000f05187812 */ /* 0x000fe400078ec0ff */
[----:B------:R-:W-:Y:S02]  /*0270*/  MOV R0, 0xff7fffff ;  /* 0xff7fffff00007802 */ /* 0x000fe40000000f00 */
[----:B------:R-:W-:Y:S02]  /*0280*/  ISETP.NE.AND P1, PT, R24, RZ, PT ;  /* 0x000000ff1800720c */ /* 0x000fe40003f25270 */
[----:B------:R-:W-:-:S05]  /*0290*/  MOV R3, RZ ;  /* 0x000000ff00037202 */ /* 0x000fca0000000f00 */
[----:B------:R-:W-:Y:S06]  /*02a0*/  @!P0 BRA `(.L_x_1) ;  /* 0x0000000000988947 */ /* 0x000fec0003800000 */
[----:B------:R-:W0:Y:S01]  /*02b0*/  LDCU.64 UR4, c[0x0][0x390] ;  /* 0x00007200ff0477ac */ /* 0x000e220008000a00 */
[----:B------:R-:W-:Y:S02]  /*02c0*/  LOP3.LUT R3, R5, 0x7ffffff0, RZ, 0xc0, !PT ;  /* 0x7ffffff005037812 */ /* 0x000fe400078ec0ff */
[----:B------:R-:W-:Y:S02]  /*02d0*/  MOV R0, 0xff7fffff ;  /* 0xff7fffff00007802 */ /* 0x000fe40000000f00 */
[----:B------:R-:W-:Y:S02]  /*02e0*/  MOV R5, R8 ;  /* 0x0000000800057202 */ /* 0x000fe40000000f00 */
[----:B------:R-:W-:Y:S01]  /*02f0*/  IADD3 R9, PT, PT, -R3, RZ, RZ ;  /* 0x000000ff03097210 */ /* 0x000fe20007ffe1ff */
[----:B0-----:R-:W-:-:S04]  /*0300*/  UIADD3 UR4, UP0, UPT, UR4, 0x20, URZ ;  /* 0x0000002004047890 */ /* 0x001fc8000ff1e0ff */
[----:B------:R-:W-:-:S12]  /*0310*/  UIADD3.X UR5, UPT, UPT, URZ, UR5, URZ, UP0, !UPT ;  /* 0x00000005ff057290 */ /* 0x000fd800087fe4ff */
.L_x_2:
[----:B------:R-:W-:Y:S02]  /*0320*/  MOV R6, UR4 ;  /* 0x0000000400067c02 */ /* 0x000fe40008000f00 */
[----:B------:R-:W-:-:S03]  /*0330*/  MOV R7, UR5 ;  /* 0x0000000500077c02 */ /* 0x000fc60008000f00 */
[----:B------:R-:W-:-:S05]  /*0340*/  IMAD.WIDE R6, R5, 0x4, R6 ;  /* 0x0000000405067825 */ /* 0x000fca00078e0206 */
[----:B------:R-:W2:Y:S04]  /*0350*/  LDG.E R19, desc[UR10][R6.64+-0x20] ;  /* 0xffffe00a06137981 */ /* 0x000ea8000c1e1900 */
[----:B------:R-:W2:Y:S04]  /*0360*/  LDG.E R18, desc[UR10][R6.64+-0x1c] ;  /* 0xffffe40a06127981 */ /* 0x000ea8000c1e1900 */
[----:B------:R-:W3:Y:S04]  /*0370*/  LDG.E R21, desc[UR10][R6.64+-0x18] ;  /* 0xffffe80a06157981 */ /* 0x000ee8000c1e1900 */
[----:B------:R-:W3:Y:S04]  /*0380*/  LDG.E R20, desc[UR10][R6.64+-0x14] ;  /* 0xffffec0a06147981 */ /* 0x000ee8000c1e1900 */
[----:B------:R-:W4:Y:S04]  /*0390*/  LDG.E R23, desc[UR10][R6.64+-0x10] ;  /* 0xfffff00a06177981 */ /* 0x000f28000c1e1900 */
[----:B------:R-:W4:Y:S04]  /*03a0*/  LDG.E R22, desc[UR10][R6.64+-0xc] ;  /* 0xfffff40a06167981 */ /* 0x000f28000c1e1900 */
[----:B------:R-:W5:Y:S04]  /*03b0*/  LDG.E R25, desc[UR10][R6.64+-0x8] ;  /* 0xfffff80a06197981 */ /* 0x000f68000c1e1900 */
        /* <DEDUP_REMOVED lines=8> */
[----:B------:R-:W5:Y:S01]  /*0440*/  LDG.E R16, desc[UR10][R6.64+0x1c] ;  /* 0x00001c0a06107981 */ /* 0x000f62000c1e1900 */
[----:B------:R-:W-:-:S02]  /*0450*/  IADD3 R9, PT, PT, R9, 0x10, RZ ;  /* 0x0000001009097810 */ /* 0x000fc40007ffe0ff */
[----:B------:R-:W-:Y:S02]  /*0460*/  IADD3 R5, PT, PT, R5, 0x10, RZ ;  /* 0x0000001005057810 */ /* 0x000fe40007ffe0ff */
[----:B------:R-:W-:Y:S02]  /*0470*/  ISETP.NE.AND P0, PT, R9, RZ, PT ;  /* 0x000000ff0900720c */ /* 0x000fe40003f05270 */
[----:B--2---:R-:W-:-:S04]  /*0480*/  FMNMX3 R18, R0, R19, R18, !PT ;  /* 0x0000001300127276 */ /* 0x004fc80007800012 */
[----:B---3--:R-:W-:-:S04]  /*0490*/  FMNMX3 R18, R18, R21, R20, !PT ;  /* 0x0000001512127276 */ /* 0x008fc80007800014 */
[----:B----4-:R-:W-:-:S04]  /*04a0*/  FMNMX3 R18, R18, R23, R22, !PT ;  /* 0x0000001712127276 */ /* 0x010fc80007800016 */
[----:B-----5:R-:W-:-:S04]  /*04b0*/  FMNMX3 R18, R18, R25, R26, !PT ;  /* 0x0000001912127276 */ /* 0x020fc8000780001a */
[----:B------:R-:W-:-:S04]  /*04c0*/  FMNMX3 R14, R18, R14, R17, !PT ;  /* 0x0000000e120e7276 */ /* 0x000fc80007800011 */
[----:B------:R-:W-:-:S04]  /*04d0*/  FMNMX3 R10, R14, R15, R10, !PT ;  /* 0x0000000f0e0a7276 */ /* 0x000fc8000780000a */
[----:B------:R-:W-:-:S04]  /*04e0*/  FMNMX3 R10, R10, R13, R12, !PT ;  /* 0x0000000d0a0a7276 */ /* 0x000fc8000780000c */
[----:B------:R-:W-:Y:S01]  /*04f0*/  FMNMX3 R0, R10, R11, R16, !PT ;  /* 0x0000000b0a007276 */ /* 0x000fe20007800010 */
[----:B------:R-:W-:Y:S06]  /*0500*/  @P0 BRA `(.L_x_2) ;  /* 0xfffffffc00840947 */ /* 0x000fec000383ffff */
.L_x_1:
[----:B------:R-:W-:Y:S05]  /*0510*/  @!P1 BRA `(.L_x_0) ;  /* 0x0000000000bc9947 */ /* 0x000fea0003800000 */
[----:B------:R-:W0:Y:S01]  /*0520*/  LDCU UR4, c[0x0][0x39c] ;  /* 0x00007380ff0477ac */ /* 0x000e220008000800 */
[----:B------:R-:W-:Y:S01]  /*0530*/  ISETP.GE.U32.AND P0, PT, R24, 0x8, PT ;  /* 0x000000081800780c */ /* 0x000fe20003f06070 */
[----:B0-----:R-:W-:-:S04]  /*0540*/  ULOP3.LUT UR5, UR4, 0x7, URZ, 0xc0, !UPT ;  /* 0x0000000704057892 */ /* 0x001fc8000f8ec0ff */
[----:B------:R-:W-:-:S08]  /*0550*/  UISETP.NE.AND UP0, UPT, UR5, URZ, UPT ;  /* 0x000000ff0500728c */ /* 0x000fd0000bf05270 */
[----:B------:R-:W-:Y:S05]  /*0560*/  @!P0 BRA `(.L_x_3) ;  /* 0x0000000000408947 */ /* 0x000fea0003800000 */
[----:B------:R-:W0:Y:S01]  /*0570*/  LDC.64 R6, c[0x0][0x390] ;  /* 0x0000e400ff067b82 */ /* 0x000e220000000a00 */
[----:B------:R-:W-:-:S05]  /*0580*/  IADD3 R5, PT, PT, R8, R3, RZ ;  /* 0x0000000308057210 */ /* 0x000fca0007ffe0ff */
[----:B0-----:R-:W-:-:S05]  /*0590*/  IMAD.WIDE R6, R5, 0x4, R6 ;  /* 0x0000000405067825 */ /* 0x001fca00078e0206 */
[----:B------:R-:W2:Y:S04]  /*05a0*/  LDG.E R5, desc[UR10][R6.64] ;  /* 0x0000000a06057981 */ /* 0x000ea8000c1e1900 */
[----:B------:R-:W2:Y:S04]  /*05b0*/  LDG.E R9, desc[UR10][R6.64+0x4] ;  /* 0x0000040a06097981 */ /* 0x000ea8000c1e1900 */
[----:B------:R-:W3:Y:S04]  /*05c0*/  LDG.E R10, desc[UR10][R6.64+0x8] ;  /* 0x0000080a060a7981 */ /* 0x000ee8000c1e1900 */
[----:B------:R-:W3:Y:S04]  /*05d0*/  LDG.E R11, desc[UR10][R6.64+0xc] ;  /* 0x00000c0a060b7981 */ /* 0x000ee8000c1e1900 */
[----:B------:R-:W4:Y:S04]  /*05e0*/  LDG.E R12, desc[UR10][R6.64+0x10] ;  /* 0x0000100a060c7981 */ /* 0x000f28000c1e1900 */
[----:B------:R-:W4:Y:S04]  /*05f0*/  LDG.E R13, desc[UR10][R6.64+0x14] ;  /* 0x0000140a060d7981 */ /* 0x000f28000c1e1900 */
[----:B------:R-:W5:Y:S04]  /*0600*/  LDG.E R14, desc[UR10][R6.64+0x18] ;  /* 0x0000180a060e7981 */ /* 0x000f68000c1e1900 */
[----:B------:R-:W5:Y:S01]  /*0610*/  LDG.E R15, desc[UR10][R6.64+0x1c] ;  /* 0x00001c0a060f7981 */ /* 0x000f62000c1e1900 */
[----:B------:R-:W-:-:S02]  /*0620*/  IADD3 R3, PT, PT, R3, 0x8, RZ ;  /* 0x0000000803037810 */ /* 0x000fc40007ffe0ff */
[----:B--2---:R-:W-:-:S04]  /*0630*/  FMNMX3 R5, R0, R5, R9, !PT ;  /* 0x0000000500057276 */ /* 0x004fc80007800009 */
[----:B---3--:R-:W-:-:S04]  /*0640*/  FMNMX3 R5, R5, R10, R11, !PT ;  /* 0x0000000a05057276 */ /* 0x008fc8000780000b */
[----:B----4-:R-:W-:-:S04]  /*0650*/  FMNMX3 R5, R5, R12, R13, !PT ;  /* 0x0000000c05057276 */ /* 0x010fc8000780000d */
[----:B-----5:R-:W-:-:S07]  /*0660*/  FMNMX3 R0, R5, R14, R15, !PT ;  /* 0x0000000e05007276 */ /* 0x020fce000780000f */
.L_x_3:
[----:B------:R-:W-:Y:S05]  /*0670*/  BRA.U !UP0, `(.L_x_0) ;  /* 0x0000000108647547 */ /* 0x000fea000b800000 */
[----:B------:R-:W-:Y:S02]  /*0680*/  UISETP.GE.U32.AND UP0, UPT, UR5, 0x4, UPT ;  /* 0x000000040500788c */ /* 0x000fe4000bf06070 */
[----:B------:R-:W-:-:S04]  /*0690*/  ULOP3.LUT UR4, UR4, 0x3, URZ, 0xc0, !UPT ;  /* 0x0000000304047892 */ /* 0x000fc8000f8ec0ff */
[----:B------:R-:W-:-:S03]  /*06a0*/  UISETP.NE.AND UP1, UPT, UR4, URZ, UPT ;  /* 0x000000ff0400728c */ /* 0x000fc6000bf25270 */
[----:B------:R-:W-:Y:S08]  /*06b0*/  BRA.U !UP0, `(.L_x_4) ;  /* 0x0000000108287547 */ /* 0x000ff0000b800000 */
[----:B------:R-:W0:Y:S01]  /*06c0*/  LDC.64 R6, c[0x0][0x390] ;  /* 0x0000e400ff067b82 */ /* 0x000e220000000a00 */
[----:B------:R-:W-:-:S05]  /*06d0*/  IADD3 R5, PT, PT, R8, R3, RZ ;  /* 0x0000000308057210 */ /* 0x000fca0007ffe0ff */
[----:B0-----:R-:W-:-:S05]  /*06e0*/  IMAD.WIDE R6, R5, 0x4, R6 ;  /* 0x0000000405067825 */ /* 0x001fca00078e0206 */
[----:B------:R-:W2:Y:S04]  /*06f0*/  LDG.E R5, desc[UR10][R6.64] ;  /* 0x0000000a06057981 */ /* 0x000ea8000c1e1900 */
[----:B------:R-:W2:Y:S04]  /*0700*/  LDG.E R9, desc[UR10][R6.64+0x4] ;  /* 0x0000040a06097981 */ /* 0x000ea8000c1e1900 */
[----:B------:R-:W3:Y:S04]  /*0710*/  LDG.E R11, desc[UR10][R6.64+0x8] ;  /* 0x0000080a060b7981 */ /* 0x000ee8000c1e1900 */
[----:B------:R-:W3:Y:S01]  /*0720*/  LDG.E R10, desc[UR10][R6.64+0xc] ;  /* 0x00000c0a060a7981 */ /* 0x000ee2000c1e1900 */
[----:B------:R-:W-:-:S02]  /*0730*/  IADD3 R3, PT, PT, R3, 0x4, RZ ;  /* 0x0000000403037810 */ /* 0x000fc40007ffe0ff */
[----:B--2---:R-:W-:-:S04]  /*0740*/  FMNMX3 R0, R0, R5, R9, !PT ;  /* 0x0000000500007276 */ /* 0x004fc80007800009 */
[----:B---3--:R-:W-:-:S07]  /*0750*/  FMNMX3 R0, R0, R11, R10, !PT ;  /* 0x0000000b00007276 */ /* 0x008fce000780000a */
.L_x_4:
[----:B------:R-:W-:Y:S05]  /*0760*/  BRA.U !UP1, `(.L_x_0) ;  /* 0x0000000109287547 */ /* 0x000fea000b800000 */
[----:B------:R-:W0:Y:S01]  /*0770*/  LDC.64 R10, c[0x0][0x390] ;  /* 0x0000e400ff0a7b82 */ /* 0x000e220000000a00 */
[----:B------:R-:W-:Y:S01]  /*0780*/  IADD3 R3, PT, PT, R8, R3, RZ ;  /* 0x0000000308037210 */ /* 0x000fe20007ffe0ff */
[----:B------:R-:W-:-:S12]  /*0790*/  UIADD3 UR4, UPT, UPT, -UR4, URZ, URZ ;  /* 0x000000ff04047290 */ /* 0x000fd8000fffe1ff */
.L_x_5:
[----:B0-----:R-:W-:-:S06]  /*07a0*/  IMAD.WIDE R6, R3, 0x4, R10 ;  /* 0x0000000403067825 */ /* 0x001fcc00078e020a */
[----:B------:R-:W2:Y:S01]  /*07b0*/  LDG.E R7, desc[UR10][R6.64] ;  /* 0x0000000a06077981 */ /* 0x000ea2000c1e1900 */
[----:B------:R-:W-:Y:S01]  /*07c0*/  UIADD3 UR4, UPT, UPT, UR4, 0x1, URZ ;  /* 0x0000000104047890 */ /* 0x000fe2000fffe0ff */
[----:B------:R-:W-:-:S03]  /*07d0*/  IADD3 R3, PT, PT, R3, 0x1, RZ ;  /* 0x0000000103037810 */ /* 0x000fc60007ffe0ff */
[----:B------:R-:W-:Y:S01]  /*07e0*/  UISETP.NE.AND UP0, UPT, UR4, URZ, UPT ;  /* 0x000000ff0400728c */ /* 0x000fe2000bf05270 */
[----:B--2---:R-:W-:-:S08]  /*07f0*/  FMNMX R0, R7, R0, !PT ;  /* 0x0000000007007209 */ /* 0x004fd00007800000 */
[----:B------:R-:W-:Y:S05]  /*0800*/  BRA.U UP0, `(.L_x_5) ;  /* 0xfffffffd00e47547 */ /* 0x000fea000b83ffff */
.L_x_0:
[----:B------:R-:W0:Y:S01]  /*0810*/  LDCU UR7, c[0x0][0x39c] ;  /* 0x00007380ff0777ac */ /* 0x000e220008000800 */
[----:B------:R-:W-:Y:S01]  /*0820*/  MOV R3, RZ ;  /* 0x000000ff00037202 */ /* 0x000fe20000000f00 */
[----:B0-----:R-:W-:-:S09]  /*0830*/  UISETP.GE.AND UP0, UPT, UR7, 0x1, UPT ;  /* 0x000000010700788c */ /* 0x001fd2000bf06270 */
[----:B------:R-:W-:Y:S05]  /*0840*/  BRA.U !UP0, `(.L_x_6) ;  /* 0x0000000d08247547 */ /* 0x000fea000b800000 */
[----:B------:R-:W-:Y:S01]  /*0850*/  UISETP.GE.U32.AND UP2, UPT, UR7, 0x8, UPT ;  /* 0x000000080700788c */ /* 0x000fe2000bf46070 */
[----:B------:R-:W-:Y:S01]  /*0860*/  HFMA2 R3, -RZ, RZ, 0, 0 ;  /* 0x00000000ff037431 */ /* 0x000fe200000001ff */
[----:B------:R-:W-:Y:S02]  /*0870*/  ULOP3.LUT UR12, UR7, 0x7, URZ, 0xc0, !UPT ;  /* 0x00000007070c7892 */ /* 0x000fe4000f8ec0ff */
[----:B------:R-:W-:Y:S01]  /*0880*/  IMAD R6, R4, UR7, RZ ;  /* 0x0000000704067c24 */ /* 0x000fe2000f8e02ff */
[----:B------:R-:W-:Y:S01]  /*0890*/  UMOV UR4, URZ ;  /* 0x000000ff00047c82 */ /* 0x000fe20008000000 */
[----:B------:R-:W-:-:S03]  /*08a0*/  UISETP.NE.AND UP1, UPT, UR12, URZ, UPT ;  /* 0x000000ff0c00728c */ /* 0x000fc6000bf25270 */
[----:B------:R-:W-:Y:S08]  /*08b0*/  BRA.U !UP2, `(.L_x_7) ;  /* 0x000000050a807547 */ /* 0x000ff0000b800000 */
[----:B------:R-:W0:Y:S01]  /*08c0*/  LDCU.64 UR8, c[0x0][0x390] ;  /* 0x00007200ff0877ac */ /* 0x000e220008000a00 */
[----:B------:R-:W-:Y:S02]  /*08d0*/  MOV R3, RZ ;  /* 0x000000ff00037202 */ /* 0x000fe40000000f00 */
[----:B------:R-:W-:Y:S01]  /*08e0*/  MOV R7, R6 ;  /* 0x0000000600077202 */ /* 0x000fe20000000f00 */
[----:B------:R-:W-:Y:S02]  /*08f0*/  ULOP3.LUT UR4, UR7, 0x7ffffff8, URZ, 0xc0, !UPT ;  /* 0x7ffffff807047892 */ /* 0x000fe4000f8ec0ff */
[----:B0-----:R-:W-:Y:S02]  /*0900*/  UIADD3 UR5, UP2, UPT, UR8, 0x10, URZ ;  /* 0x0000001008057890 */ /* 0x001fe4000ff5e0ff */
[----:B------:R-:W-:Y:S02]  /*0910*/  UIADD3 UR8, UPT, UPT, -UR4, URZ, URZ ;  /* 0x000000ff04087290 */ /* 0x000fe4000fffe1ff */
[----:B------:R-:W-:-:S12]  /*0920*/  UIADD3.X UR6, UPT, UPT, URZ, UR9, URZ, UP2, !UPT ;  /* 0x00000009ff067290 */ /* 0x000fd800097fe4ff */
.L_x_8:
[----:B------:R-:W-:Y:S02]  /*0930*/  MOV R20, UR5 ;  /* 0x0000000500147c02 */ /* 0x000fe40008000f00 */
[----:B------:R-:W-:-:S03]  /*0940*/  MOV R21, UR6 ;  /* 0x0000000600157c02 */ /* 0x000fc60008000f00 */
[----:B------:R-:W-:-:S05]  /*0950*/  IMAD.WIDE R20, R7, 0x4, R20 ;  /* 0x0000000407147825 */ /* 0x000fca00078e0214 */
[----:B------:R-:W2:Y:S04]  /*0960*/  LDG.E R5, desc[UR10][R20.64+-0x10] ;  /* 0xfffff00a14057981 */ /* 0x000ea8000c1e1900 */
[----:B------:R-:W3:Y:S04]  /*0970*/  LDG.E R23, desc[UR10][R20.64+-0xc] ;  /* 0xfffff40a14177981 */ /* 0x000ee8000c1e1900 */
[----:B------:R-:W4:Y:S04]  /*0980*/  LDG.E R27, desc[UR10][R20.64+-0x8] ;  /* 0xfffff80a141b7981 */ /* 0x000f28000c1e1900 */
[----:B------:R-:W5:Y:S04]  /*0990*/  LDG.E R11, desc[UR10][R20.64+-0x4] ;  /* 0xfffffc0a140b7981 */ /* 0x000f68000c1e1900 */
[----:B------:R-:W5:Y:S04]  /*09a0*/  LDG.E R13, desc[UR10][R20.64] ;  /* 0x0000000a140d7981 */ /* 0x000f68000c1e1900 */
[----:B------:R-:W5:Y:S04]  /*09b0*/  LDG.E R19, desc[UR10][R20.64+0x4] ;  /* 0x0000040a14137981 */ /* 0x000f68000c1e1900 */
[----:B------:R-:W5:Y:S04]  /*09c0*/  LDG.E R15, desc[UR10][R20.64+0x8] ;  /* 0x0000080a140f7981 */ /* 0x000f68000c1e1900 */
[----:B------:R5:W5:Y:S01]  /*09d0*/  LDG.E R17, desc[UR10][R20.64+0xc] ;  /* 0x00000c0a14117981 */ /* 0x000b62000c1e1900 */
[----:B------:R-:W-:Y:S01]  /*09e0*/  HFMA2 R10, -RZ, RZ, 3.7421875, 0 ;  /* 0x437c0000ff0a7431 */ /* 0x000fe200000001ff */
[----:B------:R-:W-:Y:S01]  /*09f0*/  MOV R9, 0x3bbb989d ;  /* 0x3bbb989d00097802 */ /* 0x000fe20000000f00 */
[----:B------:R-:W-:Y:S01]  /*0a00*/  UIADD3 UR8, UPT, UPT, UR8, 0x8, URZ ;  /* 0x0000000808087890 */ /* 0x000fe2000fffe0ff */
[----:B------:R-:W-:-:S03]  /*0a10*/  IADD3 R7, PT, PT, R7, 0x8, RZ ;  /* 0x0000000807077810 */ /* 0x000fc60007ffe0ff */
[----:B------:R-:W-:Y:S01]  /*0a20*/  UISETP.NE.AND UP2, UPT, UR8, URZ, UPT ;  /* 0x000000ff0800728c */ /* 0x000fe2000bf45270 */
[----:B--2---:R-:W-:-:S04]  /*0a30*/  FADD R12, R5, -R0 ;  /* 0x80000000050c7221 */ /* 0x004fc80000000000 */
[----:B------:R-:W-:Y:S01]  /*0a40*/  FFMA.SAT R5, R12, R9, 0.5 ;  /* 0x3f0000000c057423 */ /* 0x000fe20000002009 */
[----:B---3--:R-:W-:-:S03]  /*0a50*/  FADD R14, R23, -R0 ;  /* 0x80000000170e7221 */ /* 0x008fc60000000000 */
[-C--:B------:R-:W-:Y:S01]  /*0a60*/  FFMA.RM R5, R5, R10.reuse, 12582913 ;  /* 0x4b40000105057423 */ /* 0x080fe2000000400a */
[-C--:B------:R-:W-:Y:S01]  /*0a70*/  FFMA.SAT R25, R14, R9.reuse, 0.5 ;  /* 0x3f0000000e197423 */ /* 0x080fe20000002009 */
[--C-:B----4-:R-:W-:Y:S02]  /*0a80*/  FADD R16, R27, -R0.reuse ;  /* 0x800000001b107221 */ /* 0x110fe40000000000 */
[----:B------:R-:W-:Y:S01]  /*0a90*/  FADD R23, R5, -12583039 ;  /* 0xcb40007f05177421 */ /* 0x000fe20000000000 */
[-C--:B------:R-:W-:Y:S01]  /*0aa0*/  FFMA.RM R8, R25, R10.reuse, 12582913 ;  /* 0x4b40000119087423 */ /* 0x080fe2000000400a */
[-C--:B------:R-:W-:Y:S01]  /*0ab0*/  FFMA.SAT R25, R16, R9.reuse, 0.5 ;  /* 0x3f00000010197423 */ /* 0x080fe20000002009 */
[--C-:B-----5:R-:W-:Y:S01]  /*0ac0*/  FADD R20, R11, -R0.reuse ;  /* 0x800000000b147221 */ /* 0x120fe20000000000 */
[----:B------:R-:W-:Y:S01]  /*0ad0*/  FFMA R23, R12, 1.4426950216293334961, -R23 ;  /* 0x3fb8aa3b0c177823 */ /* 0x000fe20000000817 */
[----:B------:R-:W-:Y:S01]  /*0ae0*/  FADD R21, R8, -12583039 ;  /* 0xcb40007f08157421 */ /* 0x000fe20000000000 */
[-C--:B------:R-:W-:Y:S01]  /*0af0*/  FFMA.RM R11, R25, R10.reuse, 12582913 ;  /* 0x4b400001190b7423 */ /* 0x080fe2000000400a */
[-C--:B------:R-:W-:Y:S01]  /*0b00*/  FFMA.SAT R25, R20, R9.reuse, 0.5 ;  /* 0x3f00000014197423 */ /* 0x080fe20000002009 */
[----:B------:R-:W-:Y:S01]  /*0b10*/  FFMA R12, R12, 1.925963033500011079e-08, R23 ;  /* 0x32a570600c0c7823 */ /* 0x000fe20000000017 */
[--C-:B------:R-:W-:Y:S01]  /*0b20*/  FADD R22, R13, -R0.reuse ;  /* 0x800000000d167221 */ /* 0x100fe20000000000 */
[----:B------:R-:W-:Y:S01]  /*0b30*/  FADD R23, R11, -12583039 ;  /* 0xcb40007f0b177421 */ /* 0x000fe20000000000 */
[----:B------:R-:W-:Y:S01]  /*0b40*/  FFMA R21, R14, 1.4426950216293334961, -R21 ;  /* 0x3fb8aa3b0e157823 */ /* 0x000fe20000000815 */
[-C--:B------:R-:W-:Y:S01]  /*0b50*/  FFMA.RM R13, R25, R10.reuse, 12582913 ;  /* 0x4b400001190d7423 */ /* 0x080fe2000000400a */
[-C--:B------:R-:W-:Y:S01]  /*0b60*/  FFMA.SAT R25, R22, R9.reuse, 0.5 ;  /* 0x3f00000016197423 */ /* 0x080fe20000002009 */
[----:B------:R-:W-:Y:S01]  /*0b70*/  FFMA R23, R16, 1.4426950216293334961, -R23 ;  /* 0x3fb8aa3b10177823 */ /* 0x000fe20000000817 */
[----:B------:R-:W-:Y:S01]  /*0b80*/  FFMA R14, R14, 1.925963033500011079e-08, R21 ;  /* 0x32a570600e0e7823 */ /* 0x000fe20000000015 */
[----:B------:R-:W-:Y:S01]  /*0b90*/  FADD R21, R13, -12583039 ;  /* 0xcb40007f0d157421 */ /* 0x000fe20000000000 */
[--C-:B------:R-:W-:Y:S01]  /*0ba0*/  FADD R24, R19, -R0.reuse ;  /* 0x8000000013187221 */ /* 0x100fe20000000000 */
[----:B------:R-:W-:Y:S01]  /*0bb0*/  FFMA R18, R16, 1.925963033500011079e-08, R23 ;  /* 0x32a5706010127823 */ /* 0x000fe20000000017 */
[-C--:B------:R-:W-:Y:S01]  /*0bc0*/  FFMA.RM R16, R25, R10.reuse, 12582913 ;  /* 0x4b40000119107423 */ /* 0x080fe2000000400a */
[----:B------:R-:W-:Y:S01]  /*0bd0*/  FFMA R21, R20, 1.4426950216293334961, -R21 ;  /* 0x3fb8aa3b14157823 */ /* 0x000fe20000000815 */
[----:B------:R-:W-:Y:S01]  /*0be0*/  FFMA.SAT R19, R24, R9, 0.5 ;  /* 0x3f00000018137423 */ /* 0x000fe20000002009 */
[----:B------:R-:W0:Y:S01]  /*0bf0*/  MUFU.EX2 R12, R12 ;  /* 0x0000000c000c7308 */ /* 0x000e220000000800 */
[----:B------:R-:W-:Y:S01]  /*0c00*/  FADD R25, R16, -12583039 ;  /* 0xcb40007f10197421 */ /* 0x000fe20000000000 */
[----:B------:R-:W-:Y:S01]  /*0c10*/  FFMA R23, R20, 1.925963033500011079e-08, R21 ;  /* 0x32a5706014177823 */ /* 0x000fe20000000015 */
[----:B------:R-:W-:Y:S01]  /*0c20*/  FADD R20, R15, -R0 ;  /* 0x800000000f147221 */ /* 0x000fe20000000000 */
[----:B------:R-:W-:Y:S01]  /*0c30*/  FFMA.RM R19, R19, R10, 12582913 ;  /* 0x4b40000113137423 */ /* 0x000fe2000000400a */
[----:B------:R-:W-:Y:S01]  /*0c40*/  FFMA R25, R22, 1.4426950216293334961, -R25 ;  /* 0x3fb8aa3b16197823 */ /* 0x000fe20000000819 */
[----:B------:R-:W-:-:S02]  /*0c50*/  SHF.L.U32 R8, R8, 0x17, RZ ;  /* 0x0000001708087819 */ /* 0x000fc400000006ff */
[----:B------:R-:W-:Y:S01]  /*0c60*/  FADD R27, R19, -12583039 ;  /* 0xcb40007f131b7421 */ /* 0x000fe20000000000 */
[----:B------:R-:W-:Y:S01]  /*0c70*/  FFMA R21, R22, 1.925963033500011079e-08, R25 ;  /* 0x32a5706016157823 */ /* 0x000fe20000000019 */
[-C--:B------:R-:W-:Y:S01]  /*0c80*/  FFMA.SAT R25, R20, R9.reuse, 0.5 ;  /* 0x3f00000014197423 */ /* 0x080fe20000002009 */
[----:B------:R-:W-:Y:S01]  /*0c90*/  FADD R22, R17, -R0 ;  /* 0x8000000011167221 */ /* 0x000fe20000000000 */
[----:B------:R-:W1:Y:S01]  /*0ca0*/  MUFU.EX2 R14, R14 ;  /* 0x0000000e000e7308 */ /* 0x000e620000000800 */
[----:B------:R-:W-:Y:S01]  /*0cb0*/  FFMA R27, R24, 1.4426950216293334961, -R27 ;  /* 0x3fb8aa3b181b7823 */ /* 0x000fe2000000081b */
[-C--:B------:R-:W-:Y:S01]  /*0cc0*/  FFMA.RM R17, R25, R10.reuse, 12582913 ;  /* 0x4b40000119117423 */ /* 0x080fe2000000400a */
[----:B------:R-:W-:Y:S01]  /*0cd0*/  FFMA.SAT R25, R22, R9, 0.5 ;  /* 0x3f00000016197423 */ /* 0x000fe20000002009 */
[----:B------:R-:W-:Y:S01]  /*0ce0*/  SHF.L.U32 R13, R13, 0x17, RZ ;  /* 0x000000170d0d7819 */ /* 0x000fe200000006ff */
[----:B------:R-:W-:Y:S01]  /*0cf0*/  FFMA R27, R24, 1.925963033500011079e-08, R27 ;  /* 0x32a57060181b7823 */ /* 0x000fe2000000001b */
[----:B------:R-:W-:Y:S01]  /*0d00*/  FADD R9, R17, -12583039 ;  /* 0xcb40007f11097421 */ /* 0x000fe20000000000 */
[----:B------:R-:W-:Y:S01]  /*0d10*/  FFMA.RM R10, R25, R10, 12582913 ;  /* 0x4b400001190a7423 */ /* 0x000fe2000000400a */
[----:B------:R-:W2:Y:S01]  /*0d20*/  MUFU.EX2 R18, R18 ;  /* 0x0000001200127308 */ /* 0x000ea20000000800 */
[----:B------:R-:W-:Y:S01]  /*0d30*/  SHF.L.U32 R24, R5, 0x17, RZ ;  /* 0x0000001705187819 */ /* 0x000fe200000006ff */
[----:B------:R-:W-:Y:S01]  /*0d40*/  FFMA R9, R20, 1.4426950216293334961, -R9 ;  /* 0x3fb8aa3b14097823 */ /* 0x000fe20000000809 */
[----:B------:R-:W-:-:S03]  /*0d50*/  SHF.L.U32 R19, R19, 0x17, RZ ;  /* 0x0000001713137819 */ /* 0x000fc600000006ff */
[----:B0-----:R-:W-:Y:S01]  /*0d60*/  FFMA R3, R24, R12, R3 ;  /* 0x0000000c18037223 */ /* 0x001fe20000000003 */
[----:B------:R-:W-:Y:S01]  /*0d70*/  FFMA R9, R20, 1.925963033500011079e-08, R9 ;  /* 0x32a5706014097823 */ /* 0x000fe20000000009 */
[----:B------:R0:W3:Y:S01]  /*0d80*/  MUFU.EX2 R15, R23 ;  /* 0x00000017000f7308 */ /* 0x0000e20000000800 */
[----:B------:R-:W-:Y:S01]  /*0d90*/  SHF.L.U32 R12, R11, 0x17, RZ ;  /* 0x000000170b0c7819 */ /* 0x000fe200000006ff */
[----:B-1----:R-:W-:Y:S01]  /*0da0*/  FFMA R3, R8, R14, R3 ;  /* 0x0000000e08037223 */ /* 0x002fe20000000003 */
[----:B------:R-:W-:-:S05]  /*0db0*/  SHF.L.U32 R8, R17, 0x17, RZ ;  /* 0x0000001711087819 */ /* 0x000fca00000006ff */
[----:B------:R-:W1:Y:S01]  /*0dc0*/  MUFU.EX2 R21, R21 ;  /* 0x0000001500157308 */ /* 0x000e620000000800 */
[----:B0-----:R-:W-:Y:S01]  /*0dd0*/  FADD R23, R10, -12583039 ;  /* 0xcb40007f0a177421 */ /* 0x001fe20000000000 */
[----:B--2---:R-:W-:Y:S01]  /*0de0*/  FFMA R12, R12, R18, R3 ;  /* 0x000000120c0c7223 */ /* 0x004fe20000000003 */
[----:B------:R-:W-:Y:S02]  /*0df0*/  SHF.L.U32 R3, R16, 0x17, RZ ;  /* 0x0000001710037819 */ /* 0x000fe400000006ff */
[----:B------:R-:W-:Y:S01]  /*0e00*/  FFMA R23, R22, 1.4426950216293334961, -R23 ;  /* 0x3fb8aa3b16177823 */ /* 0x000fe20000000817 */
[----:B------:R-:W-:Y:S02]  /*0e10*/  SHF.L.U32 R10, R10, 0x17, RZ ;  /* 0x000000170a0a7819 */ /* 0x000fe400000006ff */
[----:B------:R-:W0:Y:S01]  /*0e20*/  MUFU.EX2 R5, R27 ;  /* 0x0000001b00057308 */ /* 0x000e220000000800 */
[----:B------:R-:W-:Y:S01]  /*0e30*/  FFMA R23, R22, 1.925963033500011079e-08, R23 ;  /* 0x32a5706016177823 */ /* 0x000fe20000000017 */
[----:B---3--:R-:W-:-:S06]  /*0e40*/  FFMA R12, R13, R15, R12 ;  /* 0x0000000f0d0c7223 */ /* 0x008fcc000000000c */
[----:B------:R-:W2:Y:S01]  /*0e50*/  MUFU.EX2 R9, R9 ;  /* 0x0000000900097308 */ /* 0x000ea20000000800 */
[----:B-1----:R-:W-:-:S07]  /*0e60*/  FFMA R12, R3, R21, R12 ;  /* 0x00000015030c7223 */ /* 0x002fce000000000c */
[----:B------:R-:W1:Y:S01]  /*0e70*/  MUFU.EX2 R23, R23 ;  /* 0x0000001700177308 */ /* 0x000e620000000800 */
[----:B0-----:R-:W-:-:S04]  /*0e80*/  FFMA R5, R19, R5, R12 ;  /* 0x0000000513057223 */ /* 0x001fc8000000000c */
[----:B--2---:R-:W-:-:S04]  /*0e90*/  FFMA R5, R8, R9, R5 ;  /* 0x0000000908057223 */ /* 0x004fc80000000005 */
[----:B-1----:R-:W-:Y:S01]  /*0ea0*/  FFMA R3, R10, R23, R5 ;  /* 0x000000170a037223 */ /* 0x002fe20000000005 */
[----:B------:R-:W-:Y:S06]  /*0eb0*/  BRA.U UP2, `(.L_x_8) ;  /* 0xfffffff9029c7547 */ /* 0x000fec000b83ffff */
.L_x_7:
[----:B------:R-:W-:Y:S05]  /*0ec0*/  BRA.U !UP1, `(.L_x_6) ;  /* 0x0000000509847547 */ /* 0x000fea000b800000 */
[----:B------:R-:W-:Y:S02]  /*0ed0*/  UISETP.GE.U32.AND UP1, UPT, UR12, 0x4, UPT ;  /* 0x000000040c00788c */ /* 0x000fe4000bf26070 */
[----:B------:R-:W-:-:S04]  /*0ee0*/  ULOP3.LUT UR6, UR7, 0x3, URZ, 0xc0, !UPT ;  /* 0x0000000307067892 */ /* 0x000fc8000f8ec0ff */
[----:B------:R-:W-:-:S03]  /*0ef0*/  UISETP.NE.AND UP2, UPT, UR6, URZ, UPT ;  /* 0x000000ff0600728c */ /* 0x000fc6000bf45270 */
[----:B------:R-:W-:Y:S08]  /*0f00*/  BRA.U !UP1, `(.L_x_9) ;  /* 0x0000000109b87547 */ /* 0x000ff0000b800000 */
[----:B------:R-:W0:Y:S01]  /*0f10*/  LDC.64 R10, c[0x0][0x390] ;  /* 0x0000e400ff0a7b82 */ /* 0x000e220000000a00 */
[----:B------:R-:W-:-:S05]  /*0f20*/  IADD3 R5, PT, PT, R6, UR4, RZ ;  /* 0x0000000406057c10 */ /* 0x000fca000fffe0ff */
[----:B0-----:R-:W-:-:S05]  /*0f30*/  IMAD.WIDE R10, R5, 0x4, R10 ;  /* 0x00000004050a7825 */ /* 0x001fca00078e020a */
[----:B------:R-:W2:Y:S04]  /*0f40*/  LDG.E R5, desc[UR10][R10.64] ;  /* 0x0000000a0a057981 */ /* 0x000ea8000c1e1900 */
[----:B------:R-:W3:Y:S04]  /*0f50*/  LDG.E R7, desc[UR10][R10.64+0x4] ;  /* 0x0000040a0a077981 */ /* 0x000ee8000c1e1900 */
[----:B------:R-:W4:Y:S04]  /*0f60*/  LDG.E R9, desc[UR10][R10.64+0x8] ;  /* 0x0000080a0a097981 */ /* 0x000f28000c1e1900 */
[----:B------:R0:W5:Y:S01]  /*0f70*/  LDG.E R15, desc[UR10][R10.64+0xc] ;  /* 0x00000c0a0a0f7981 */ /* 0x000162000c1e1900 */
[----:B------:R-:W-:Y:S01]  /*0f80*/  HFMA2 R16, -RZ, RZ, 3.7421875, 0 ;  /* 0x437c0000ff107431 */ /* 0x000fe200000001ff */
[----:B------:R-:W-:Y:S01]  /*0f90*/  MOV R14, 0x3bbb989d ;  /* 0x3bbb989d000e7802 */ /* 0x000fe20000000f00 */
[----:B------:R-:W-:Y:S01]  /*0fa0*/  UIADD3 UR4, UPT, UPT, UR4, 0x4, URZ ;  /* 0x0000000404047890 */ /* 0x000fe2000fffe0ff */
[----:B--2---:R-:W-:-:S04]  /*0fb0*/  FADD R8, R5, -R0 ;  /* 0x8000000005087221 */ /* 0x004fc80000000000 */
[----:B------:R-:W-:Y:S01]  /*0fc0*/  FFMA.SAT R5, R8, R14, 0.5 ;  /* 0x3f00000008057423 */ /* 0x000fe2000000200e */
[----:B---3--:R-:W-:-:S03]  /*0fd0*/  FADD R12, R7, -R0 ;  /* 0x80000000070c7221 */ /* 0x008fc60000000000 */
[----:B------:R-:W-:Y:S01]  /*0fe0*/  FFMA.RM R5, R5, R16, 12582913 ;  /* 0x4b40000105057423 */ /* 0x000fe20000004010 */
[----:B------:R-:W-:Y:S01]  /*0ff0*/  FFMA.SAT R7, R12, R14, 0.5 ;  /* 0x3f0000000c077423 */ /* 0x000fe2000000200e */
[--C-:B----4-:R-:W-:Y:S02]  /*1000*/  FADD R9, R9, -R0.reuse ;  /* 0x8000000009097221 */ /* 0x110fe40000000000 */
[----:B------:R-:W-:Y:S01]  /*1010*/  FADD R13, R5, -12583039 ;  /* 0xcb40007f050d7421 */ /* 0x000fe20000000000 */
[----:B------:R-:W-:Y:S01]  /*1020*/  FFMA.RM R7, R7, R16, 12582913 ;  /* 0x4b40000107077423 */ /* 0x000fe20000004010 */
[-C--:B0-----:R-:W-:Y:S01]  /*1030*/  FFMA.SAT R10, R9, R14.reuse, 0.5 ;  /* 0x3f000000090a7423 */ /* 0x081fe2000000200e */
[----:B-----5:R-:W-:Y:S01]  /*1040*/  FADD R15, R15, -R0 ;  /* 0x800000000f0f7221 */ /* 0x020fe20000000000 */
[C---:B------:R-:W-:Y:S01]  /*1050*/  FFMA R13, R8.reuse, 1.4426950216293334961, -R13 ;  /* 0x3fb8aa3b080d7823 */ /* 0x040fe2000000080d */
[C---:B------:R-:W-:Y:S01]  /*1060*/  FADD R11, R7.reuse, -12583039 ;  /* 0xcb40007f070b7421 */ /* 0x040fe20000000000 */
[----:B------:R-:W-:Y:S01]  /*1070*/  SHF.L.U32 R7, R7, 0x17, RZ ;  /* 0x0000001707077819 */ /* 0x000fe200000006ff */
[----:B------:R-:W-:Y:S01]  /*1080*/  FFMA.SAT R14, R15, R14, 0.5 ;  /* 0x3f0000000f0e7423 */ /* 0x000fe2000000200e */
[----:B------:R-:W-:Y:S01]  /*1090*/  FFMA R13, R8, 1.925963033500011079e-08, R13 ;  /* 0x32a57060080d7823 */ /* 0x000fe2000000000d */
[-C--:B------:R-:W-:Y:S01]  /*10a0*/  FFMA.RM R8, R10, R16.reuse, 12582913 ;  /* 0x4b4000010a087423 */ /* 0x080fe20000004010 */
[----:B------:R-:W-:Y:S01]  /*10b0*/  FFMA R11, R12, 1.4426950216293334961, -R11 ;  /* 0x3fb8aa3b0c0b7823 */ /* 0x000fe2000000080b */
[----:B------:R-:W-:-:S02]  /*10c0*/  FFMA.RM R14, R14, R16, 12582913 ;  /* 0x4b4000010e0e7423 */ /* 0x000fc40000004010 */
[----:B------:R-:W-:Y:S01]  /*10d0*/  FADD R10, R8, -12583039 ;  /* 0xcb40007f080a7421 */ /* 0x000fe20000000000 */
[----:B------:R-:W-:Y:S01]  /*10e0*/  FFMA R11, R12, 1.925963033500011079e-08, R11 ;  /* 0x32a570600c0b7823 */ /* 0x000fe2000000000b */
[----:B------:R-:W-:Y:S01]  /*10f0*/  FADD R12, R14, -12583039 ;  /* 0xcb40007f0e0c7421 */ /* 0x000fe20000000000 */
[----:B------:R-:W0:Y:S01]  /*1100*/  MUFU.EX2 R13, R13 ;  /* 0x0000000d000d7308 */ /* 0x000e220000000800 */
[----:B------:R-:W-:Y:S01]  /*1110*/  FFMA R10, R9, 1.4426950216293334961, -R10 ;  /* 0x3fb8aa3b090a7823 */ /* 0x000fe2000000080a */
[----:B------:R-:W-:Y:S01]  /*1120*/  SHF.L.U32 R8, R8, 0x17, RZ ;  /* 0x0000001708087819 */ /* 0x000fe200000006ff */
[----:B------:R-:W-:Y:S01]  /*1130*/  FFMA R12, R15, 1.4426950216293334961, -R12 ;  /* 0x3fb8aa3b0f0c7823 */ /* 0x000fe2000000080c */
[----:B------:R-:W-:Y:S01]  /*1140*/  SHF.L.U32 R14, R14, 0x17, RZ ;  /* 0x000000170e0e7819 */ /* 0x000fe200000006ff */
[----:B------:R-:W-:Y:S01]  /*1150*/  FFMA R9, R9, 1.925963033500011079e-08, R10 ;  /* 0x32a5706009097823 */ /* 0x000fe2000000000a */
[----:B------:R-:W-:Y:S01]  /*1160*/  SHF.L.U32 R10, R5, 0x17, RZ ;  /* 0x00000017050a7819 */ /* 0x000fe200000006ff */
[----:B------:R-:W-:Y:S01]  /*1170*/  FFMA R12, R15, 1.925963033500011079e-08, R12 ;  /* 0x32a570600f0c7823 */ /* 0x000fe2000000000c */
[----:B------:R-:W1:Y:S08]  /*1180*/  MUFU.EX2 R11, R11 ;  /* 0x0000000b000b7308 */ /* 0x000e700000000800 */
[----:B------:R-:W2:Y:S01]  /*1190*/  MUFU.EX2 R9, R9 ;  /* 0x0000000900097308 */ /* 0x000ea20000000800 */
[----:B0-----:R-:W-:-:S07]  /*11a0*/  FFMA R10, R10, R13, R3 ;  /* 0x0000000d0a0a7223 */ /* 0x001fce0000000003 */
[----:B------:R-:W0:Y:S01]  /*11b0*/  MUFU.EX2 R12, R12 ;  /* 0x0000000c000c7308 */ /* 0x000e220000000800 */
[----:B-1----:R-:W-:-:S04]  /*11c0*/  FFMA R7, R7, R11, R10 ;  /* 0x0000000b07077223 */ /* 0x002fc8000000000a */
[----:B--2---:R-:W-:-:S04]  /*11d0*/  FFMA R7, R8, R9, R7 ;  /* 0x0000000908077223 */ /* 0x004fc80000000007 */
[----:B0-----:R-:W-:-:S07]  /*11e0*/  FFMA R3, R14, R12, R7 ;  /* 0x0000000c0e037223 */ /* 0x001fce0000000007 */
.L_x_9:
[----:B------:R-:W-:Y:S05]  /*11f0*/  BRA.U !UP2, `(.L_x_6) ;  /* 0x000000010ab87547 */ /* 0x000fea000b800000 */
[----:B------:R-:W-:Y:S02]  /*1200*/  UISETP.NE.AND UP1, UPT, UR6, 0x1, UPT ;  /* 0x000000010600788c */ /* 0x000fe4000bf25270 */
[----:B------:R-:W-:-:S04]  /*1210*/  ULOP3.LUT UR5, UR7, 0x1, URZ, 0xc0, !UPT ;  /* 0x0000000107057892 */ /* 0x000fc8000f8ec0ff */
[----:B------:R-:W-:-:S03]  /*1220*/  UISETP.NE.U32.AND UP2, UPT, UR5, 0x1, UPT ;  /* 0x000000010500788c */ /* 0x000fc6000bf45070 */
[----:B------:R-:W-:Y:S08]  /*1230*/  BRA.U !UP1, `(.L_x_10) ;  /* 0x0000000109687547 */ /* 0x000ff0000b800000 */
[----:B------:R-:W0:Y:S01]  /*1240*/  LDC.64 R8, c[0x0][0x390] ;  /* 0x0000e400ff087b82 */ /* 0x000e220000000a00 */
[----:B------:R-:W-:-:S05]  /*1250*/  IADD3 R5, PT, PT, R6, UR4, RZ ;  /* 0x0000000406057c10 */ /* 0x000fca000fffe0ff */
[----:B0-----:R-:W-:-:S05]  /*1260*/  IMAD.WIDE R8, R5, 0x4, R8 ;  /* 0x0000000405087825 */ /* 0x001fca00078e0208 */
[----:B------:R-:W2:Y:S04]  /*1270*/  LDG.E R5, desc[UR10][R8.64] ;  /* 0x0000000a08057981 */ /* 0x000ea8000c1e1900 */
[----:B------:R-:W3:Y:S01]  /*1280*/  LDG.E R11, desc[UR10][R8.64+0x4] ;  /* 0x0000040a080b7981 */ /* 0x000ee2000c1e1900 */
[----:B------:R-:W-:Y:S01]  /*1290*/  HFMA2 R12, -RZ, RZ, 3.7421875, 0 ;  /* 0x437c0000ff0c7431 */ /* 0x000fe200000001ff */
[----:B------:R-:W-:Y:S01]  /*12a0*/  MOV R10, 0x3bbb989d ;  /* 0x3bbb989d000a7802 */ /* 0x000fe20000000f00 */
[----:B------:R-:W-:Y:S01]  /*12b0*/  UIADD3 UR4, UPT, UPT, UR4, 0x2, URZ ;  /* 0x0000000204047890 */ /* 0x000fe2000fffe0ff */
[----:B--2---:R-:W-:-:S04]  /*12c0*/  FADD R5, R5, -R0 ;  /* 0x8000000005057221 */ /* 0x004fc80000000000 */
[----:B------:R-:W-:Y:S01]  /*12d0*/  FFMA.SAT R7, R5, R10, 0.5 ;  /* 0x3f00000005077423 */ /* 0x000fe2000000200a */
[----:B---3--:R-:W-:-:S03]  /*12e0*/  FADD R11, R11, -R0 ;  /* 0x800000000b0b7221 */ /* 0x008fc60000000000 */
[----:B------:R-:W-:Y:S01]  /*12f0*/  FFMA.RM R7, R7, R12, 12582913 ;  /* 0x4b40000107077423 */ /* 0x000fe2000000400c */
[----:B------:R-:W-:-:S03]  /*1300*/  FFMA.SAT R13, R11, R10, 0.5 ;  /* 0x3f0000000b0d7423 */ /* 0x000fc6000000200a */
[----:B------:R-:W-:Y:S01]  /*1310*/  FADD R10, R7, -12583039 ;  /* 0xcb40007f070a7421 */ /* 0x000fe20000000000 */
[----:B------:R-:W-:-:S03]  /*1320*/  FFMA.RM R13, R13, R12, 12582913 ;  /* 0x4b4000010d0d7423 */ /* 0x000fc6000000400c */
[----:B------:R-:W-:Y:S01]  /*1330*/  FFMA R10, R5, 1.4426950216293334961, -R10 ;  /* 0x3fb8aa3b050a7823 */ /* 0x000fe2000000080a */
[C---:B------:R-:W-:Y:S01]  /*1340*/  FADD R8, R13.reuse, -12583039 ;  /* 0xcb40007f0d087421 */ /* 0x040fe20000000000 */
[----:B------:R-:W-:Y:S02]  /*1350*/  SHF.L.U32 R12, R13, 0x17, RZ ;  /* 0x000000170d0c7819 */ /* 0x000fe400000006ff */
[----:B------:R-:W-:Y:S01]  /*1360*/  FFMA R10, R5, 1.925963033500011079e-08, R10 ;  /* 0x32a57060050a7823 */ /* 0x000fe2000000000a */
[----:B------:R-:W-:-:S04]  /*1370*/  FFMA R8, R11, 1.4426950216293334961, -R8 ;  /* 0x3fb8aa3b0b087823 */ /* 0x000fc80000000808 */
[----:B------:R-:W-:Y:S01]  /*1380*/  FFMA R11, R11, 1.925963033500011079e-08, R8 ;  /* 0x32a570600b0b7823 */ /* 0x000fe20000000008 */
[----:B------:R-:W0:Y:S01]  /*1390*/  MUFU.EX2 R10, R10 ;  /* 0x0000000a000a7308 */ /* 0x000e220000000800 */
[----:B------:R-:W-:-:S07]  /*13a0*/  SHF.L.U32 R8, R7, 0x17, RZ ;  /* 0x0000001707087819 */ /* 0x000fce00000006ff */
[----:B------:R-:W1:Y:S01]  /*13b0*/  MUFU.EX2 R11, R11 ;  /* 0x0000000b000b7308 */ /* 0x000e620000000800 */
[----:B0-----:R-:W-:-:S04]  /*13c0*/  FFMA R3, R8, R10, R3 ;  /* 0x0000000a08037223 */ /* 0x001fc80000000003 */
[----:B-1----:R-:W-:-:S07]  /*13d0*/  FFMA R3, R12, R11, R3 ;  /* 0x0000000b0c037223 */ /* 0x002fce0000000003 */
.L_x_10:
[----:B------:R-:W-:Y:S05]  /*13e0*/  BRA.U UP2, `(.L_x_6) ;  /* 0x00000001023c7547 */ /* 0x000fea000b800000 */
[----:B------:R-:W0:Y:S01]  /*13f0*/  LDC.64 R8, c[0x0][0x390] ;  /* 0x0000e400ff087b82 */ /* 0x000e220000000a00 */
[----:B------:R-:W-:-:S05]  /*1400*/  IADD3 R7, PT, PT, R6, UR4, RZ ;  /* 0x0000000406077c10 */ /* 0x000fca000fffe0ff */
[----:B0-----:R-:W-:-:S06]  /*1410*/  IMAD.WIDE R6, R7, 0x4, R8 ;  /* 0x0000000407067825 */ /* 0x001fcc00078e0208 */
[----:B------:R-:W2:Y:S01]  /*1420*/  LDG.E R7, desc[UR10][R6.64] ;  /* 0x0000000a06077981 */ /* 0x000ea2000c1e1900 */
[----:B------:R-:W-:Y:S01]  /*1430*/  HFMA2 R9, -RZ, RZ, 3.7421875, 0 ;  /* 0x437c0000ff097431 */ /* 0x000fe200000001ff */
[----:B------:R-:W-:Y:S01]  /*1440*/  MOV R8, 0x3bbb989d ;  /* 0x3bbb989d00087802 */ /* 0x000fe20000000f00 */
[----:B--2---:R-:W-:-:S04]  /*1450*/  FADD R5, R7, -R0 ;  /* 0x8000000007057221 */ /* 0x004fc80000000000 */
[----:B------:R-:W-:-:S04]  /*1460*/  FFMA.SAT R8, R5, R8, 0.5 ;  /* 0x3f00000005087423 */ /* 0x000fc80000002008 */
[----:B------:R-:W-:-:S04]  /*1470*/  FFMA.RM R8, R8, R9, 12582913 ;  /* 0x4b40000108087423 */ /* 0x000fc80000004009 */
[C---:B------:R-:W-:Y:S01]  /*1480*/  FADD R10, R8.reuse, -12583039 ;  /* 0xcb40007f080a7421 */ /* 0x040fe20000000000 */
[----:B------:R-:W-:-:S03]  /*1490*/  SHF.L.U32 R8, R8, 0x17, RZ ;  /* 0x0000001708087819 */ /* 0x000fc600000006ff */
[----:B------:R-:W-:-:S04]  /*14a0*/  FFMA R10, R5, 1.4426950216293334961, -R10 ;  /* 0x3fb8aa3b050a7823 */ /* 0x000fc8000000080a */
[----:B------:R-:W-:-:S06]  /*14b0*/  FFMA R10, R5, 1.925963033500011079e-08, R10 ;  /* 0x32a57060050a7823 */ /* 0x000fcc000000000a */
[----:B------:R-:W0:Y:S02]  /*14c0*/  MUFU.EX2 R10, R10 ;  /* 0x0000000a000a7308 */ /* 0x000e240000000800 */
[----:B0-----:R-:W-:-:S07]  /*14d0*/  FFMA R3, R8, R10, R3 ;  /* 0x0000000a08037223 */ /* 0x001fce0000000003 */
.L_x_6:
[----:B------:R-:W0:Y:S02]  /*14e0*/  LDC.64 R6, c[0x0][0x390] ;  /* 0x0000e400ff067b82 */ /* 0x000e240000000a00 */
[----:B0-----:R-:W-:-:S06]  /*14f0*/  IMAD.WIDE R6, R2, 0x4, R6 ;  /* 0x0000000402067825 */ /* 0x001fcc00078e0206 */
[----:B------:R-:W2:Y:S01]  /*1500*/  LDG.E R7, desc[UR10][R6.64] ;  /* 0x0000000a06077981 */ /* 0x000ea2000c1e1900 */
[----:B------:R-:W-:Y:S01]  /*1510*/  MOV R5, 0x3bbb989d ;  /* 0x3bbb989d00057802 */ /* 0x000fe20000000f00 */
[----:B------:R-:W-:Y:S01]  /*1520*/  BSSY.RECONVERGENT B0, `(.L_x_11) ;  /* 0x0000016000007945 */ /* 0x000fe20003800200 */
[----:B------:R-:W-:Y:S01]  /*1530*/  MOV R8, 0x437c0000 ;  /* 0x437c000000087802 */ /* 0x000fe20000000f00 */
[----:B--2---:R-:W-:-:S04]  /*1540*/  FADD R0, R7, -R0 ;  /* 0x8000000007007221 */ /* 0x004fc80000000000 */
[----:B------:R-:W-:-:S04]  /*1550*/  FFMA.SAT R5, R0, R5, 0.5 ;  /* 0x3f00000000057423 */ /* 0x000fc80000002005 */
[----:B------:R-:W-:Y:S02]  /*1560*/  FFMA.RM R5, R5, R8, 12582913 ;  /* 0x4b40000105057423 */ /* 0x000fe40000004008 */
[----:B------:R-:W0:Y:S02]  /*1570*/  MUFU.RCP R8, R3 ;  /* 0x0000000300087308 */ /* 0x000e240000001000 */
[----:B------:R-:W-:-:S04]  /*1580*/  FADD R9, R5, -12583039 ;  /* 0xcb40007f05097421 */ /* 0x000fc80000000000 */
[----:B------:R-:W-:-:S04]  /*1590*/  FFMA R9, R0, 1.4426950216293334961, -R9 ;  /* 0x3fb8aa3b00097823 */ /* 0x000fc80000000809 */
[----:B------:R-:W-:Y:S01]  /*15a0*/  FFMA R9, R0, 1.925963033500011079e-08, R9 ;  /* 0x32a5706000097823 */ /* 0x000fe20000000009 */
[----:B------:R-:W-:-:S05]  /*15b0*/  SHF.L.U32 R0, R5, 0x17, RZ ;  /* 0x0000001705007819 */ /* 0x000fca00000006ff */
[----:B------:R-:W1:Y:S01]  /*15c0*/  MUFU.EX2 R9, R9 ;  /* 0x0000000900097308 */ /* 0x000e620000000800 */
[----:B0-----:R-:W-:-:S04]  /*15d0*/  FFMA R5, R8, -R3, 1 ;  /* 0x3f80000008057423 */ /* 0x001fc80000000803 */
[----:B------:R-:W-:Y:S01]  /*15e0*/  FFMA R5, R8, R5, R8 ;  /* 0x0000000508057223 */ /* 0x000fe20000000008 */
[----:B-1----:R-:W-:-:S04]  /*15f0*/  FMUL R0, R0, R9 ;  /* 0x0000000900007220 */ /* 0x002fc80000400000 */
[----:B------:R-:W0:Y:S01]  /*1600*/  FCHK P0, R0, R3 ;  /* 0x0000000300007302 */ /* 0x000e220000000000 */
[----:B------:R-:W-:-:S04]  /*1610*/  FFMA R6, R0, R5, RZ ;  /* 0x0000000500067223 */ /* 0x000fc800000000ff */
[----:B------:R-:W-:-:S04]  /*1620*/  FFMA R7, R6, -R3, R0 ;  /* 0x8000000306077223 */ /* 0x000fc80000000000 */
[----:B------:R-:W-:Y:S01]  /*1630*/  FFMA R5, R5, R7, R6 ;  /* 0x0000000705057223 */ /* 0x000fe20000000006 */
[----:B0-----:R-:W-:Y:S06]  /*1640*/  @!P0 BRA `(.L_x_12) ;  /* 0x00000000000c8947 */ /* 0x001fec0003800000 */
[----:B------:R-:W-:-:S07]  /*1650*/  MOV R6, 0x1670 ;  /* 0x0000167000067802 */ /* 0x000fce0000000f00 */
[----:B------:R-:W-:Y:S05]  /*1660*/  CALL.REL.NOINC `($__internal_0_$__cuda_sm3x_div_rn_noftz_f32_slowpath) ;  /* 0x0000000400dc7944 */ /* 0x000fea0003c00000 */
[----:B------:R-:W-:-:S07]  /*1670*/  MOV R5, R0 ;  /* 0x0000000000057202 */ /* 0x000fce0000000f00 */
.L_x_12:
[----:B------:R-:W-:Y:S05]  /*1680*/  BSYNC.RECONVERGENT B0 ;  /* 0x0000000000007941 */ /* 0x000fea0003800200 */
.L_x_11:
[----:B------:R-:W-:Y:S01]  /*1690*/  HFMA2 R0, -RZ, RZ, 0, 0 ;  /* 0x00000000ff007431 */ /* 0x000fe200000001ff */
[----:B------:R-:W-:Y:S06]  /*16a0*/  BRA.U !UP0, `(.L_x_13) ;  /* 0x0000000508ac7547 */ /* 0x000fec000b800000 */
[----:B------:R-:W0:Y:S01]  /*16b0*/  LDCU UR8, c[0x0][0x39c] ;  /* 0x00007380ff0877ac */ /* 0x000e220008000800 */
[----:B------:R-:W-:Y:S01]  /*16c0*/  MOV R0, RZ ;  /* 0x000000ff00007202 */ /* 0x000fe20000000f00 */
[----:B------:R-:W-:Y:S01]  /*16d0*/  UMOV UR4, URZ ;  /* 0x000000ff00047c82 */ /* 0x000fe20008000000 */
[----:B0-----:R-:W-:Y:S02]  /*16e0*/  UISETP.GE.U32.AND UP1, UPT, UR8, 0x10, UPT ;  /* 0x000000100800788c */ /* 0x001fe4000bf26070 */
[----:B------:R-:W-:Y:S01]  /*16f0*/  IMAD R4, R4, UR8, RZ ;  /* 0x0000000804047c24 */ /* 0x000fe2000f8e02ff */
[----:B------:R-:W-:-:S04]  /*1700*/  ULOP3.LUT UR12, UR8, 0xf, URZ, 0xc0, !UPT ;  /* 0x0000000f080c7892 */ /* 0x000fc8000f8ec0ff */
[----:B------:R-:W-:Y:S02]  /*1710*/  UISETP.NE.AND UP0, UPT, UR12, URZ, UPT ;  /* 0x000000ff0c00728c */ /* 0x000fe4000bf05270 */
[----:B------:R-:W-:Y:S09]  /*1720*/  BRA.U !UP1, `(.L_x_14) ;  /* 0x0000000109b87547 */ /* 0x000ff2000b800000 */
[----:B------:R-:W0:Y:S01]  /*1730*/  LDCU.64 UR6, c[0x0][0x388] ;  /* 0x00007100ff0677ac */ /* 0x000e220008000a00 */
[----:B------:R-:W-:Y:S02]  /*1740*/  MOV R0, RZ ;  /* 0x000000ff00007202 */ /* 0x000fe40000000f00 */
[----:B------:R-:W-:Y:S01]  /*1750*/  MOV R3, R4 ;  /* 0x0000000400037202 */ /* 0x000fe20000000f00 */
[----:B------:R-:W-:-:S04]  /*1760*/  ULOP3.LUT UR4, UR8, 0x7ffffff0, URZ, 0xc0, !UPT ;  /* 0x7ffffff008047892 */ /* 0x000fc8000f8ec0ff */
[----:B------:R-:W-:Y:S02]  /*1770*/  UIADD3 UR9, UPT, UPT, -UR4, URZ, URZ ;  /* 0x000000ff04097290 */ /* 0x000fe4000fffe1ff */
[----:B0-----:R-:W-:-:S04]  /*1780*/  UIADD3 UR5, UP1, UPT, UR6, 0x20, URZ ;  /* 0x0000002006057890 */ /* 0x001fc8000ff3e0ff */
[----:B------:R-:W-:-:S12]  /*1790*/  UIADD3.X UR6, UPT, UPT, URZ, UR7, URZ, UP1, !UPT ;  /* 0x00000007ff067290 */ /* 0x000fd80008ffe4ff */
.L_x_15:
        /* <DEDUP_REMOVED lines=19> */
[----:B------:R-:W-:Y:S01]  /*18d0*/  UIADD3 UR9, UPT, UPT, UR9, 0x10, URZ ;  /* 0x0000001009097890 */ /* 0x000fe2000fffe0ff */
[----:B------:R-:W-:-:S03]  /*18e0*/  IADD3 R3, PT, PT, R3, 0x10, RZ ;  /* 0x0000001003037810 */ /* 0x000fc60007ffe0ff */
[----:B------:R-:W-:Y:S01]  /*18f0*/  UISETP.NE.AND UP1, UPT, UR9, URZ, UPT ;  /* 0x000000ff0900728c */ /* 0x000fe2000bf25270 */
[----:B--2---:R-:W-:-:S04]  /*1900*/  FADD R17, R17, R0 ;  /* 0x0000000011117221 */ /* 0x004fc80000000000 */
[----:B---3--:R-:W-:-:S04]  /*1910*/  FADD R17, R17, R18 ;  /* 0x0000001211117221 */ /* 0x008fc80000000000 */
[----:B----4-:R-:W-:-:S04]  /*1920*/  FADD R17, R17, R20 ;  /* 0x0000001411117221 */ /* 0x010fc80000000000 */
[----:B-----5:R-:W-:-:S04]  /*1930*/  FADD R17, R17, R22 ;  /* 0x0000001611117221 */ /* 0x020fc80000000000 */
[----:B------:R-:W-:-:S04]  /*1940*/  FADD R17, R17, R24 ;  /* 0x0000001811117221 */ /* 0x000fc80000000000 */
        /* <DEDUP_REMOVED lines=10> */
[----:B------:R-:W-:Y:S01]  /*19f0*/  FADD R0, R9, R16 ;  /* 0x0000001009007221 */ /* 0x000fe20000000000 */
[----:B------:R-:W-:Y:S06]  /*1a00*/  BRA.U UP1, `(.L_x_15) ;  /* 0xfffffffd01647547 */ /* 0x000fec000b83ffff */
.L_x_14:
        /* <DEDUP_REMOVED lines=11> */
[----:B------:R-:W5:Y:S04]  /*1ac0*/  LDG.E R12, desc[UR10][R6.64+0xc] ;  /* 0x00000c0a060c7981 */ /* 0x000f68000c1e1900 */
[----:B------:R-:W5:Y:S04]  /*1ad0*/  LDG.E R14, desc[UR10][R6.64+0x10] ;  /* 0x0000100a060e7981 */ /* 0x000f68000c1e1900 */
[----:B------:R-:W5:Y:S04]  /*1ae0*/  LDG.E R16, desc[UR10][R6.64+0x14] ;  /* 0x0000140a06107981 */ /* 0x000f68000c1e1900 */
[----:B------:R-:W5:Y:S04]  /*1af0*/  LDG.E R18, desc[UR10][R6.64+0x18] ;  /* 0x0000180a06127981 */ /* 0x000f68000c1e1900 */
[----:B------:R-:W5:Y:S01]  /*1b00*/  LDG.E R20, desc[UR10][R6.64+0x1c] ;  /* 0x00001c0a06147981 */ /* 0x000f62000c1e1900 */
[----:B------:R-:W-:Y:S01]  /*1b10*/  UIADD3 UR4, UPT, UPT, UR4, 0x8, URZ ;  /* 0x0000000804047890 */ /* 0x000fe2000fffe0ff */
[----:B--2---:R-:W-:-:S04]  /*1b20*/  FADD R3, R0, R3 ;  /* 0x0000000300037221 */ /* 0x004fc80000000000 */
[----:B---3--:R-:W-:-:S04]  /*1b30*/  FADD R3, R3, R8 ;  /* 0x0000000803037221 */ /* 0x008fc80000000000 */
[----:B----4-:R-:W-:-:S04]  /*1b40*/  FADD R3, R3, R10 ;  /* 0x0000000a03037221 */ /* 0x010fc80000000000 */
[----:B-----5:R-:W-:-:S04]  /*1b50*/  FADD R3, R3, R12 ;  /* 0x0000000c03037221 */ /* 0x020fc80000000000 */
[----:B------:R-:W-:-:S04]  /*1b60*/  FADD R3, R3, R14 ;  /* 0x0000000e03037221 */ /* 0x000fc80000000000 */
[----:B------:R-:W-:-:S04]  /*1b70*/  FADD R3, R3, R16 ;  /* 0x0000001003037221 */ /* 0x000fc80000000000 */
[----:B------:R-:W-:-:S04]  /*1b80*/  FADD R3, R3, R18 ;  /* 0x0000001203037221 */ /* 0x000fc80000000000 */
[----:B------:R-:W-:-:S07]  /*1b90*/  FADD R0, R3, R20 ;  /* 0x0000001403007221 */ /* 0x000fce0000000000 */
.L_x_16:
        /* <DEDUP_REMOVED lines=11> */
[----:B------:R-:W5:Y:S01]  /*1c50*/  LDG.E R12, desc[UR10][R6.64+0xc] ;  /* 0x00000c0a060c7981 */ /* 0x000f62000c1e1900 */
[----:B------:R-:W-:Y:S01]  /*1c60*/  UIADD3 UR4, UPT, UPT, UR4, 0x4, URZ ;  /* 0x0000000404047890 */ /* 0x000fe2000fffe0ff */
[----:B--2---:R-:W-:-:S04]  /*1c70*/  FADD R3, R0, R3 ;  /* 0x0000000300037221 */ /* 0x004fc80000000000 */
[----:B---3--:R-:W-:-:S04]  /*1c80*/  FADD R3, R3, R8 ;  /* 0x0000000803037221 */ /* 0x008fc80000000000 */
[----:B----4-:R-:W-:-:S04]  /*1c90*/  FADD R3, R3, R10 ;  /* 0x0000000a03037221 */ /* 0x010fc80000000000 */
[----:B-----5:R-:W-:-:S07]  /*1ca0*/  FADD R0, R3, R12 ;  /* 0x0000000c03007221 */ /* 0x020fce0000000000 */
.L_x_17:
[----:B------:R-:W-:Y:S05]  /*1cb0*/  BRA.U !UP1, `(.L_x_13) ;  /* 0x0000000109287547 */ /* 0x000fea000b800000 */
[----:B------:R-:W0:Y:S01]  /*1cc0*/  LDC.64 R8, c[0x0][0x388] ;  /* 0x0000e200ff087b82 */ /* 0x000e220000000a00 */
[----:B------:R-:W-:Y:S01]  /*1cd0*/  IADD3 R3, PT, PT, R4, UR4, RZ ;  /* 0x0000000404037c10 */ /* 0x000fe2000fffe0ff */
[----:B------:R-:W-:-:S12]  /*1ce0*/  UIADD3 UR5, UPT, UPT, -UR5, URZ, URZ ;  /* 0x000000ff05057290 */ /* 0x000fd8000fffe1ff */
.L_x_18:
[----:B0-----:R-:W-:-:S06]  /*1cf0*/  IMAD.WIDE R6, R3, 0x4, R8 ;  /* 0x0000000403067825 */ /* 0x001fcc00078e0208 */
[----:B------:R-:W2:Y:S01]  /*1d00*/  LDG.E R7, desc[UR10][R6.64] ;  /* 0x0000000a06077981 */ /* 0x000ea2000c1e1900 */
[----:B------:R-:W-:Y:S01]  /*1d10*/  UIADD3 UR5, UPT, UPT, UR5, 0x1, URZ ;  /* 0x0000000105057890 */ /* 0x000fe2000fffe0ff */
[----:B------:R-:W-:-:S03]  /*1d20*/  IADD3 R3, PT, PT, R3, 0x1, RZ ;  /* 0x0000000103037810 */ /* 0x000fc60007ffe0ff */
[----:B------:R-:W-:Y:S01]  /*1d30*/  UISETP.NE.AND UP0, UPT, UR5, URZ, UPT ;  /* 0x000000ff0500728c */ /* 0x000fe2000bf05270 */
[----:B--2---:R-:W-:-:S08]  /*1d40*/  FADD R0, R7, R0 ;  /* 0x0000000007007221 */ /* 0x004fd00000000000 */
[----:B------:R-:W-:Y:S05]  /*1d50*/  BRA.U UP0, `(.L_x_18) ;  /* 0xfffffffd00e47547 */ /* 0x000fea000b83ffff */
.L_x_13:
[----:B------:R-:W0:Y:S08]  /*1d60*/  LDC.64 R6, c[0x0][0x388] ;  /* 0x0000e200ff067b82 */ /* 0x000e300000000a00 */
[----:B------:R-:W1:Y:S01]  /*1d70*/  LDC.64 R8, c[0x0][0x380] ;  /* 0x0000e000ff087b82 */ /* 0x000e620000000a00 */
[----:B0-----:R-:W-:-:S06]  /*1d80*/  IMAD.WIDE R6, R2, 0x4, R6 ;  /* 0x0000000402067825 */ /* 0x001fcc00078e0206 */
[----:B------:R-:W2:Y:S01]  /*1d90*/  LDG.E R7, desc[UR10][R6.64] ;  /* 0x0000000a06077981 */ /* 0x000ea2000c1e1900 */
[----:B-1----:R-:W-:-:S04]  /*1da0*/  IMAD.WIDE R2, R2, 0x4, R8 ;  /* 0x0000000402027825 */ /* 0x002fc800078e0208 */
[----:B--2---:R-:W-:-:S05]  /*1db0*/  FFMA R5, R0, -R5, R7 ;  /* 0x8000000500057223 */ /* 0x004fca0000000007 */
[----:B------:R-:W-:Y:S01]  /*1dc0*/  STG.E desc[UR10][R2.64], R5 ;  /* 0x0000000502007986 */ /* 0x000fe2000c10190a */
[----:B------:R-:W-:Y:S05]  /*1dd0*/  EXIT ;  /* 0x000000000000794d */ /* 0x000fea0003800000 */
        .weak           $__internal_0_$__cuda_sm3x_div_rn_noftz_f32_slowpath
        .type           $__internal_0_$__cuda_sm3x_div_rn_noftz_f32_slowpath,@function
        .size           $__internal_0_$__cuda_sm3x_div_rn_noftz_f32_slowpath,(.L_x_43 - $__internal_0_$__cuda_sm3x_div_rn_noftz_f32_slowpath)
$__internal_0_$__cuda_sm3x_div_rn_noftz_f32_slowpath:
[----:B------:R-:W-:Y:S01]  /*1de0*/  SHF.R.U32.HI R7, RZ, 0x17, R3 ;  /* 0x00000017ff077819 */ /* 0x000fe20000011603 */
[----:B------:R-:W-:Y:S01]  /*1df0*/  BSSY.RECONVERGENT B1, `(.L_x_19) ;  /* 0x0000063000017945 */ /* 0x000fe20003800200 */
[----:B------:R-:W-:Y:S02]  /*1e00*/  SHF.R.U32.HI R5, RZ, 0x17, R0 ;  /* 0x00000017ff057819 */ /* 0x000fe40000011600 */
[----:B------:R-:W-:Y:S02]  /*1e10*/  LOP3.LUT R13, R7, 0xff, RZ, 0xc0, !PT ;  /* 0x000000ff070d7812 */ /* 0x000fe400078ec0ff */
[----:B------:R-:W-:Y:S02]  /*1e20*/  LOP3.LUT R8, R5, 0xff, RZ, 0xc0, !PT ;  /* 0x000000ff05087812 */ /* 0x000fe400078ec0ff */
[----:B------:R-:W-:Y:S02]  /*1e30*/  IADD3 R10, PT, PT, R13, -0x1, RZ ;  /* 0xffffffff0d0a7810 */ /* 0x000fe40007ffe0ff */
[----:B------:R-:W-:-:S02]  /*1e40*/  IADD3 R9, PT, PT, R8, -0x1, RZ ;  /* 0xffffffff08097810 */ /* 0x000fc40007ffe0ff */
[----:B------:R-:W-:Y:S02]  /*1e50*/  ISETP.GT.U32.AND P0, PT, R10, 0xfd, PT ;  /* 0x000000fd0a00780c */ /* 0x000fe40003f04070 */
[----:B------:R-:W-:Y:S02]  /*1e60*/  MOV R5, R0 ;  /* 0x0000000000057202 */ /* 0x000fe40000000f00 */
[----:B------:R-:W-:-:S13]  /*1e70*/  ISETP.GT.U32.OR P0, PT, R9, 0xfd, P0 ;  /* 0x000000fd0900780c */ /* 0x000fda0000704470 */
[----:B------:R-:W-:Y:S01]  /*1e80*/  @!P0 MOV R7, RZ ;  /* 0x000000ff00078202 */ /* 0x000fe20000000f00 */
[----:B------:R-:W-:Y:S06]  /*1e90*/  @!P0 BRA `(.L_x_20) ;  /* 0x00000000005c8947 */ /* 0x000fec0003800000 */
[----:B------:R-:W-:Y:S02]  /*1ea0*/  FSETP.GTU.FTZ.AND P1, PT, |R3|, +INF , PT ;  /* 0x7f8000000300780b */ /* 0x000fe40003f3c200 */
[----:B------:R-:W-:-:S04]  /*1eb0*/  FSETP.GTU.FTZ.AND P0, PT, |R0|, +INF , PT ;  /* 0x7f8000000000780b */ /* 0x000fc80003f1c200 */
[----:B------:R-:W-:-:S13]  /*1ec0*/  PLOP3.LUT P0, PT, P0, P1, PT, 0xf8, 0x8f ;  /* 0x00000000008f781c */ /* 0x000fda0000703f70 */
[----:B------:R-:W-:Y:S05]  /*1ed0*/  @P0 BRA `(.L_x_21) ;  /* 0x00000004004c0947 */ /* 0x000fea0003800000 */
[----:B------:R-:W-:-:S13]  /*1ee0*/  LOP3.LUT P0, RZ, R3, 0x7fffffff, R5, 0xc8, !PT ;  /* 0x7fffffff03ff7812 */ /* 0x000fda000780c805 */
[----:B------:R-:W-:Y:S05]  /*1ef0*/  @!P0 BRA `(.L_x_22) ;  /* 0x00000004003c8947 */ /* 0x000fea0003800000 */
[C---:B------:R-:W-:Y:S02]  /*1f00*/  FSETP.NEU.FTZ.AND P2, PT, |R0|.reuse, +INF , PT ;  /* 0x7f8000000000780b */ /* 0x040fe40003f5d200 */
[----:B------:R-:W-:Y:S02]  /*1f10*/  FSETP.NEU.FTZ.AND P1, PT, |R3|, +INF , PT ;  /* 0x7f8000000300780b */ /* 0x000fe40003f3d200 */
[----:B------:R-:W-:-:S11]  /*1f20*/  FSETP.NEU.FTZ.AND P0, PT, |R0|, +INF , PT ;  /* 0x7f8000000000780b */ /* 0x000fd60003f1d200 */
[----:B------:R-:W-:Y:S05]  /*1f30*/  @!P1 BRA !P2, `(.L_x_22) ;  /* 0x00000004002c9947 */ /* 0x000fea0005000000 */
[----:B------:R-:W-:-:S04]  /*1f40*/  LOP3.LUT P2, RZ, R5, 0x7fffffff, RZ, 0xc0, !PT ;  /* 0x7fffffff05ff7812 */ /* 0x000fc8000784c0ff */
[----:B------:R-:W-:-:S13]  /*1f50*/  PLOP3.LUT P1, PT, P1, P2, PT, 0x2f, 0xf2 ;  /* 0x0000000000f2781c */ /* 0x000fda0000f24577 */
[----:B------:R-:W-:Y:S05]  /*1f60*/  @P1 BRA `(.L_x_23) ;  /* 0x0000000400181947 */ /* 0x000fea0003800000 */
[----:B------:R-:W-:-:S04]  /*1f70*/  LOP3.LUT P1, RZ, R3, 0x7fffffff, RZ, 0xc0, !PT ;  /* 0x7fffffff03ff7812 */ /* 0x000fc8000782c0ff */
[----:B------:R-:W-:-:S13]  /*1f80*/  PLOP3.LUT P0, PT, P0, P1, PT, 0x2f, 0xf2 ;  /* 0x0000000000f2781c */ /* 0x000fda0000702577 */
[----:B------:R-:W-:Y:S05]  /*1f90*/  @P0 BRA `(.L_x_24) ;  /* 0x0000000400000947 */ /* 0x000fea0003800000 */
[----:B------:R-:W-:Y:S02]  /*1fa0*/  ISETP.GE.AND P0, PT, R9, RZ, PT ;  /* 0x000000ff0900720c */ /* 0x000fe40003f06270 */
[----:B------:R-:W-:-:S11]  /*1fb0*/  ISETP.GE.AND P1, PT, R10, RZ, PT ;  /* 0x000000ff0a00720c */ /* 0x000fd60003f26270 */
[----:B------:R-:W-:Y:S01]  /*1fc0*/  @P0 MOV R7, RZ ;  /* 0x000000ff00070202 */ /* 0x000fe20000000f00 */
[----:B------:R-:W-:Y:S01]  /*1fd0*/  @!P0 FFMA R5, R0, 1.84467440737095516160e+19, RZ ;  /* 0x5f80000000058823 */ /* 0x000fe200000000ff */
[----:B------:R-:W-:Y:S01]  /*1fe0*/  @!P0 MOV R7, 0xffffffc0 ;  /* 0xffffffc000078802 */ /* 0x000fe20000000f00 */
[----:B------:R-:W-:-:S03]  /*1ff0*/  @!P1 FFMA R3, R3, 1.84467440737095516160e+19, RZ ;  /* 0x5f80000003039823 */ /* 0x000fc600000000ff */
[----:B------:R-:W-:-:S07]  /*2000*/  @!P1 IADD3 R7, PT, PT, R7, 0x40, RZ ;  /* 0x0000004007079810 */ /* 0x000fce0007ffe0ff */
.L_x_20:
[----:B------:R-:W-:Y:S01]  /*2010*/  LEA R0, R13, 0xc0800000, 0x17 ;  /* 0xc08000000d007811 */ /* 0x000fe200078eb8ff */
[----:B------:R-:W-:Y:S01]  /*2020*/  BSSY.RECONVERGENT B2, `(.L_x_25) ;  /* 0x0000036000027945 */ /* 0x000fe20003800200 */
[----:B------:R-:W-:Y:S02]  /*2030*/  IADD3 R8, PT, PT, R8, -0x7f, RZ ;  /* 0xffffff8108087810 */ /* 0x000fe40007ffe0ff */
[----:B------:R-:W-:-:S03]  /*2040*/  IADD3 R3, PT, PT, -R0, R3, RZ ;  /* 0x0000000300037210 */ /* 0x000fc60007ffe1ff */
[C---:B------:R-:W-:Y:S01]  /*2050*/  IMAD R0, R8.reuse, -0x800000, R5 ;  /* 0xff80000008007824 */ /* 0x040fe200078e0205 */
[----:B------:R-:W0:Y:S01]  /*2060*/  MUFU.RCP R9, R3 ;  /* 0x0000000300097308 */ /* 0x000e220000001000 */
[----:B------:R-:W-:Y:S01]  /*2070*/  FADD.FTZ R11, -R3, -RZ ;  /* 0x800000ff030b7221 */ /* 0x000fe20000010100 */
[----:B------:R-:W-:-:S04]  /*2080*/  IADD3 R8, PT, PT, R8, 0x7f, -R13 ;  /* 0x0000007f08087810 */ /* 0x000fc80007ffe80d */
[----:B------:R-:W-:Y:S01]  /*2090*/  IADD3 R8, PT, PT, R8, R7, RZ ;  /* 0x0000000708087210 */ /* 0x000fe20007ffe0ff */
[----:B0-----:R-:W-:-:S04]  /*20a0*/  FFMA R10, R9, R11, 1 ;  /* 0x3f800000090a7423 */ /* 0x001fc8000000000b */
[----:B------:R-:W-:-:S04]  /*20b0*/  FFMA R12, R9, R10, R9 ;  /* 0x0000000a090c7223 */ /* 0x000fc80000000009 */
[----:B------:R-:W-:-:S04]  /*20c0*/  FFMA R5, R0, R12, RZ ;  /* 0x0000000c00057223 */ /* 0x000fc800000000ff */
[----:B------:R-:W-:-:S04]  /*20d0*/  FFMA R10, R11, R5, R0 ;  /* 0x000000050b0a7223 */ /* 0x000fc80000000000 */
[----:B------:R-:W-:-:S04]  /*20e0*/  FFMA R9, R12, R10, R5 ;  /* 0x0000000a0c097223 */ /* 0x000fc80000000005 */
[----:B------:R-:W-:-:S04]  /*20f0*/  FFMA R10, R11, R9, R0 ;  /* 0x000000090b0a7223 */ /* 0x000fc80000000000 */
[----:B------:R-:W-:-:S05]  /*2100*/  FFMA R0, R12, R10, R9 ;  /* 0x0000000a0c007223 */ /* 0x000fca0000000009 */
[----:B------:R-:W-:-:S04]  /*2110*/  SHF.R.U32.HI R3, RZ, 0x17, R0 ;  /* 0x00000017ff037819 */ /* 0x000fc80000011600 */
[----:B------:R-:W-:-:S04]  /*2120*/  LOP3.LUT R3, R3, 0xff, RZ, 0xc0, !PT ;  /* 0x000000ff03037812 */ /* 0x000fc800078ec0ff */
[----:B------:R-:W-:-:S04]  /*2130*/  IADD3 R7, PT, PT, R3, R8, RZ ;  /* 0x0000000803077210 */ /* 0x000fc80007ffe0ff */
[----:B------:R-:W-:-:S04]  /*2140*/  IADD3 R3, PT, PT, R7, -0x1, RZ ;  /* 0xffffffff07037810 */ /* 0x000fc80007ffe0ff */
[----:B------:R-:W-:-:S13]  /*2150*/  ISETP.GE.U32.AND P0, PT, R3, 0xfe, PT ;  /* 0x000000fe0300780c */ /* 0x000fda0003f06070 */
[----:B------:R-:W-:Y:S05]  /*2160*/  @!P0 BRA `(.L_x_26) ;  /* 0x0000000000808947 */ /* 0x000fea0003800000 */
[----:B------:R-:W-:-:S13]  /*2170*/  ISETP.GT.AND P0, PT, R7, 0xfe, PT ;  /* 0x000000fe0700780c */ /* 0x000fda0003f04270 */
[----:B------:R-:W-:Y:S05]  /*2180*/  @P0 BRA `(.L_x_27) ;  /* 0x00000000006c0947 */ /* 0x000fea0003800000 */
[----:B------:R-:W-:-:S13]  /*2190*/  ISETP.GE.AND P0, PT, R7, 0x1, PT ;  /* 0x000000010700780c */ /* 0x000fda0003f06270 */
[----:B------:R-:W-:Y:S05]  /*21a0*/  @P0 BRA `(.L_x_28) ;  /* 0x0000000000740947 */ /* 0x000fea0003800000 */
[----:B------:R-:W-:Y:S02]  /*21b0*/  ISETP.GE.AND P0, PT, R7, -0x18, PT ;  /* 0xffffffe80700780c */ /* 0x000fe40003f06270 */
[----:B------:R-:W-:-:S11]  /*21c0*/  LOP3.LUT R0, R0, 0x80000000, RZ, 0xc0, !PT ;  /* 0x8000000000007812 */ /* 0x000fd600078ec0ff */
[----:B------:R-:W-:Y:S05]  /*21d0*/  @!P0 BRA `(.L_x_28) ;  /* 0x0000000000688947 */ /* 0x000fea0003800000 */
[CCC-:B------:R-:W-:Y:S01]  /*21e0*/  FFMA.RZ R3, R12.reuse, R10.reuse, R9.reuse ;  /* 0x0000000a0c037223 */ /* 0x1c0fe2000000c009 */
[CCC-:B------:R-:W-:Y:S01]  /*21f0*/  FFMA.RM R8, R12.reuse, R10.reuse, R9.reuse ;  /* 0x0000000a0c087223 */ /* 0x1c0fe20000004009 */
[C---:B------:R-:W-:Y:S02]  /*2200*/  ISETP.NE.AND P2, PT, R7.reuse, RZ, PT ;  /* 0x000000ff0700720c */ /* 0x040fe40003f45270 */
[----:B------:R-:W-:Y:S02]  /*2210*/  ISETP.NE.AND P1, PT, R7, RZ, PT ;  /* 0x000000ff0700720c */ /* 0x000fe40003f25270 */
[----:B------:R-:W-:Y:S01]  /*2220*/  LOP3.LUT R5, R3, 0x7fffff, RZ, 0xc0, !PT ;  /* 0x007fffff03057812 */ /* 0x000fe200078ec0ff */
[----:B------:R-:W-:Y:S01]  /*2230*/  FFMA.RP R3, R12, R10, R9 ;  /* 0x0000000a0c037223 */ /* 0x000fe20000008009 */
[----:B------:R-:W-:Y:S02]  /*2240*/  IADD3 R10, PT, PT, R7, 0x20, RZ ;  /* 0x00000020070a7810 */ /* 0x000fe40007ffe0ff */
[----:B------:R-:W-:-:S02]  /*2250*/  LOP3.LUT R5, R5, 0x800000, RZ, 0xfc, !PT ;  /* 0x0080000005057812 */ /* 0x000fc400078efcff */
[----:B------:R-:W-:Y:S02]  /*2260*/  IADD3 R7, PT, PT, -R7, RZ, RZ ;  /* 0x000000ff07077210 */ /* 0x000fe40007ffe1ff */
[----:B------:R-:W-:Y:S02]  /*2270*/  SHF.L.U32 R10, R5, R10, RZ ;  /* 0x0000000a050a7219 */ /* 0x000fe400000006ff */
[----:B------:R-:W-:Y:S02]  /*2280*/  FSETP.NEU.FTZ.AND P0, PT, R3, R8, PT ;  /* 0x000000080300720b */ /* 0x000fe40003f1d000 */
[----:B------:R-:W-:Y:S02]  /*2290*/  SEL R8, R7, RZ, P2 ;  /* 0x000000ff07087207 */ /* 0x000fe40001000000 */
[----:B------:R-:W-:Y:S02]  /*22a0*/  ISETP.NE.AND P1, PT, R10, RZ, P1 ;  /* 0x000000ff0a00720c */ /* 0x000fe40000f25270 */
[----:B------:R-:W-:-:S02]  /*22b0*/  SHF.R.U32.HI R8, RZ, R8, R5 ;  /* 0x00000008ff087219 */ /* 0x000fc40000011605 */
[----:B------:R-:W-:Y:S02]  /*22c0*/  PLOP3.LUT P0, PT, P0, P1, PT, 0xf8, 0x8f ;  /* 0x00000000008f781c */ /* 0x000fe40000703f70 */
[----:B------:R-:W-:Y:S02]  /*22d0*/  SHF.R.U32.HI R10, RZ, 0x1, R8 ;  /* 0x00000001ff0a7819 */ /* 0x000fe40000011608 */
[----:B------:R-:W-:-:S04]  /*22e0*/  SEL R3, RZ, 0x1, !P0 ;  /* 0x00000001ff037807 */ /* 0x000fc80004000000 */
[----:B------:R-:W-:-:S04]  /*22f0*/  LOP3.LUT R3, R3, 0x1, R10, 0xf8, !PT ;  /* 0x0000000103037812 */ /* 0x000fc800078ef80a */
[----:B------:R-:W-:-:S04]  /*2300*/  LOP3.LUT R3, R3, R8, RZ, 0xc0, !PT ;  /* 0x0000000803037212 */ /* 0x000fc800078ec0ff */
[----:B------:R-:W-:-:S04]  /*2310*/  IADD3 R3, PT, PT, R10, R3, RZ ;  /* 0x000000030a037210 */ /* 0x000fc80007ffe0ff */
[----:B------:R-:W-:Y:S01]  /*2320*/  LOP3.LUT R0, R3, R0, RZ, 0xfc, !PT ;  /* 0x0000000003007212 */ /* 0x000fe200078efcff */
[----:B------:R-:W-:Y:S06]  /*2330*/  BRA `(.L_x_28) ;  /* 0x0000000000107947 */ /* 0x000fec0003800000 */
.L_x_27:
[----:B------:R-:W-:-:S04]  /*2340*/  LOP3.LUT R0, R0, 0x80000000, RZ, 0xc0, !PT ;  /* 0x8000000000007812 */ /* 0x000fc800078ec0ff */
[----:B------:R-:W-:Y:S01]  /*2350*/  LOP3.LUT R0, R0, 0x7f800000, RZ, 0xfc, !PT ;  /* 0x7f80000000007812 */ /* 0x000fe200078efcff */
[----:B------:R-:W-:Y:S06]  /*2360*/  BRA `(.L_x_28) ;  /* 0x0000000000047947 */ /* 0x000fec0003800000 */
.L_x_26:
[----:B------:R-:W-:-:S07]  /*2370*/  LEA R0, R8, R0, 0x17 ;  /* 0x0000000008007211 */ /* 0x000fce00078eb8ff */
.L_x_28:
[----:B------:R-:W-:Y:S05]  /*2380*/  BSYNC.RECONVERGENT B2 ;  /* 0x0000000000027941 */ /* 0x000fea0003800200 */
.L_x_25:
[----:B------:R-:W-:Y:S05]  /*2390*/  BRA `(.L_x_29) ;  /* 0x0000000000207947 */ /* 0x000fea0003800000 */
.L_x_24:
[----:B------:R-:W-:-:S04]  /*23a0*/  LOP3.LUT R0, R3, 0x80000000, R5, 0x48, !PT ;  /* 0x8000000003007812 */ /* 0x000fc800078e4805 */
[----:B------:R-:W-:Y:S01]  /*23b0*/  LOP3.LUT R0, R0, 0x7f800000, RZ, 0xfc, !PT ;  /* 0x7f80000000007812 */ /* 0x000fe200078efcff */
[----:B------:R-:W-:Y:S06]  /*23c0*/  BRA `(.L_x_29) ;  /* 0x0000000000147947 */ /* 0x000fec0003800000 */
.L_x_23:
[----:B------:R-:W-:Y:S01]  /*23d0*/  LOP3.LUT R0, R3, 0x80000000, R5, 0x48, !PT ;  /* 0x8000000003007812 */ /* 0x000fe200078e4805 */
[----:B------:R-:W-:Y:S06]  /*23e0*/  BRA `(.L_x_29) ;  /* 0x00000000000c7947 */ /* 0x000fec0003800000 */
.L_x_22:
[----:B------:R-:W0:Y:S01]  /*23f0*/  MUFU.RSQ R0, -QNAN ;  /* 0xffc0000000007908 */ /* 0x000e220000001400 */
[----:B------:R-:W-:Y:S05]  /*2400*/  BRA `(.L_x_29) ;  /* 0x0000000000047947 */ /* 0x000fea0003800000 */
.L_x_21:
[----:B------:R-:W-:-:S07]  /*2410*/  FADD.FTZ R0, R0, R3 ;  /* 0x0000000300007221 */ /* 0x000fce0000010000 */
.L_x_29:
[----:B------:R-:W-:Y:S05]  /*2420*/  BSYNC.RECONVERGENT B1 ;  /* 0x0000000000017941 */ /* 0x000fea0003800200 */
.L_x_19:
[----:B------:R-:W-:-:S04]  /*2430*/  HFMA2 R7, -RZ, RZ, 0, 0 ;  /* 0x00000000ff077431 */ /* 0x000fc800000001ff */
[----:B0-----:R-:W-:Y:S05]  /*2440*/  RET.REL.NODEC R6 `(log_softmax_backward) ;  /* 0xffffffd806ec7950 */ /* 0x001fea0003c3ffff */
.L_x_30:
[----:B------:R-:W-:-:S00]  /*2450*/  BRA `(.L_x_30) ;  /* 0xfffffffc00fc7947 */ /* 0x000fc0000383ffff */
[----:B------:R-:W-:-:S00]  /*2460*/  NOP ;  /* 0x0000000000007918 */ /* 0x000fc00000000000 */
        /* <DEDUP_REMOVED lines=9> */
.L_x_43:


//--------------------- .text.log_softmax_forward --------------------------
	.section	.text.log_softmax_forward,"ax",@progbits
	.align	128
        .global         log_softmax_forward
        .type           log_softmax_forward,@function
        .size           log_softmax_forward,(.L_x_45 - log_softmax_forward)
        .other          log_softmax_forward,@"STO_CUDA_ENTRY STV_DEFAULT"
log_softmax_forward:
.text.log_softmax_forward:
        /* <DEDUP_REMOVED lines=19> */
[----:B------:R-:W-:Y:S01]  /*0130*/  IMAD.HI.U32 R5, R5, R9, R4 ;  /* 0x0000000905057227 */ /* 0x000fe200078e0004 */
[----:B------:R-:W-:-:S05]  /*0140*/  MOV R4, 0xff7fffff ;  /* 0xff7fffff00047802 */ /* 0x000fca0000000f00 */
        /* <DEDUP_REMOVED lines=9> */
[----:B------:R-:W-:-:S07]  /*01e0*/  ISETP.GE.AND P1, PT, R2, RZ, PT ;  /* 0x000000ff0200720c */ /* 0x000fce0003f26270 */
        /* <DEDUP_REMOVED lines=19> */
.L_x_33:
        /* <DEDUP_REMOVED lines=31> */
.L_x_32:
        /* <DEDUP_REMOVED lines=22> */
.L_x_34:
        /* <DEDUP_REMOVED lines=15> */
.L_x_35:
[----:B------:R-:W-:Y:S05]  /*0760*/  BRA.U !UP1, `(.L_x_31) ;  /* 0x0000000109287547 */ /* 0x000fea000b800000 */
[----:B------:R-:W0:Y:S01]  /*0770*/  LDC.64 R10, c[0x0][0x388] ;  /* 0x0000e200ff0a7b82 */ /* 0x000e220000000a00 */
[----:B------:R-:W-:Y:S01]  /*0780*/  IADD3 R5, PT, PT, R8, R5, RZ ;  /* 0x0000000508057210 */ /* 0x000fe20007ffe0ff */
[----:B------:R-:W-:-:S12]  /*0790*/  UIADD3 UR4, UPT, UPT, -UR4, URZ, URZ ;  /* 0x000000ff04047290 */ /* 0x000fd8000fffe1ff */
.L_x_36:
[----:B0-----:R-:W-:-:S06]  /*07a0*/  IMAD.WIDE R2, R5, 0x4, R10 ;  /* 0x0000000405027825 */ /* 0x001fcc00078e020a */
[----:B------:R-:W2:Y:S01]  /*07b0*/  LDG.E R3, desc[UR10][R2.64] ;  /* 0x0000000a02037981 */ /* 0x000ea2000c1e1900 */
[----:B------:R-:W-:Y:S01]  /*07c0*/  UIADD3 UR4, UPT, UPT, UR4, 0x1, URZ ;  /* 0x0000000104047890 */ /* 0x000fe2000fffe0ff */
[----:B------:R-:W-:-:S03]  /*07d0*/  IADD3 R5, PT, PT, R5, 0x1, RZ ;  /* 0x0000000105057810 */ /* 0x000fc60007ffe0ff */
[----:B------:R-:W-:Y:S01]  /*07e0*/  UISETP.NE.AND UP0, UPT, UR4, URZ, UPT ;  /* 0x000000ff0400728c */ /* 0x000fe2000bf05270 */
[----:B--2---:R-:W-:-:S08]  /*07f0*/  FMNMX R4, R3, R4, !PT ;  /* 0x0000000403047209 */ /* 0x004fd00007800000 */
[----:B------:R-:W-:Y:S05]  /*0800*/  BRA.U UP0, `(.L_x_36) ;  /* 0xfffffffd00e47547 */ /* 0x000fea000b83ffff */
.L_x_31:
        /* <DEDUP_REMOVED lines=18> */
.L_x_39:
        /* <DEDUP_REMOVED lines=24> */
[----:B------:R-:W-:Y:S01]  /*0ab0*/  FFMA.SAT R27, R21, R8, 0.5 ;  /* 0x3f000000151b7423 */ /* 0x000fe20000002008 */
[----:B-----5:R-:W-:Y:S01]  /*0ac0*/  FADD R23, R29, -R4 ;  /* 0x800000041d177221 */ /* 0x020fe20000000000 */
[----:B------:R-:W-:Y:S01]  /*0ad0*/  FFMA R12, R7, 1.4426950216293334961, -R12 ;  /* 0x3fb8aa3b070c7823 */ /* 0x000fe2000000080c */
[----:B------:R-:W-:Y:S01]  /*0ae0*/  FADD R14, R6, -12583039 ;  /* 0xcb40007f060e7421 */ /* 0x000fe20000000000 */
[----:B------:R-:W-:-:S02]  /*0af0*/  SHF.L.U32 R9, R9, 0x17, RZ ;  /* 0x0000001709097819 */ /* 0x000fc400000006ff */
[----:B------:R-:W-:Y:S01]  /*0b00*/  FFMA R11, R7, 1.925963033500011079e-08, R12 ;  /* 0x32a57060070b7823 */ /* 0x000fe2000000000c */
[----:B------:R-:W-:Y:S01]  /*0b10*/  FFMA.RM R7, R27, R10, 12582913 ;  /* 0x4b4000011b077423 */ /* 0x000fe2000000400a */
[----:B------:R-:W-:Y:S01]  /*0b20*/  FFMA R14, R25, 1.4426950216293334961, -R14 ;  /* 0x3fb8aa3b190e7823 */ /* 0x000fe2000000080e */
[----:B------:R-:W-:Y:S02]  /*0b30*/  FFMA.SAT R27, R23, R8, 0.5 ;  /* 0x3f000000171b7423 */ /* 0x000fe40000002008 */
[----:B------:R-:W-:Y:S01]  /*0b40*/  FADD R16, R7, -12583039 ;  /* 0xcb40007f07107421 */ /* 0x000fe20000000000 */
[----:B------:R-:W-:Y:S01]  /*0b50*/  FFMA R18, R25, 1.925963033500011079e-08, R14 ;  /* 0x32a5706019127823 */ /* 0x000fe2000000000e */
[--C-:B------:R-:W-:Y:S01]  /*0b60*/  FADD R25, R13, -R4.reuse ;  /* 0x800000040d197221 */ /* 0x100fe20000000000 */
[----:B------:R-:W-:Y:S01]  /*0b70*/  FFMA.RM R12, R27, R10, 12582913 ;  /* 0x4b4000011b0c7423 */ /* 0x000fe2000000400a */
[----:B------:R-:W-:Y:S01]  /*0b80*/  FADD R27, R19, -R4 ;  /* 0x80000004131b7221 */ /* 0x000fe20000000000 */
[----:B------:R-:W-:Y:S01]  /*0b90*/  FFMA R16, R21, 1.4426950216293334961, -R16 ;  /* 0x3fb8aa3b15107823 */ /* 0x000fe20000000810 */
[-C--:B------:R-:W-:Y:S01]  /*0ba0*/  FFMA.SAT R29, R25, R8.reuse, 0.5 ;  /* 0x3f000000191d7423 */ /* 0x080fe20000002008 */
[----:B------:R-:W-:Y:S01]  /*0bb0*/  FADD R20, R12, -12583039 ;  /* 0xcb40007f0c147421 */ /* 0x000fe20000000000 */
[----:B------:R-:W-:Y:S01]  /*0bc0*/  FFMA.SAT R19, R27, R8, 0.5 ;  /* 0x3f0000001b137423 */ /* 0x000fe20000002008 */
[----:B------:R-:W0:Y:S01]  /*0bd0*/  MUFU.EX2 R11, R11 ;  /* 0x0000000b000b7308 */ /* 0x000e220000000800 */
[-C--:B------:R-:W-:Y:S01]  /*0be0*/  FFMA.RM R14, R29, R10.reuse, 12582913 ;  /* 0x4b4000011d0e7423 */ /* 0x080fe2000000400a */
[----:B------:R-:W-:Y:S01]  /*0bf0*/  FFMA R20, R23, 1.4426950216293334961, -R20 ;  /* 0x3fb8aa3b17147823 */ /* 0x000fe20000000814 */
[----:B------:R-:W-:Y:S01]  /*0c00*/  FFMA R16, R21, 1.925963033500011079e-08, R16 ;  /* 0x32a5706015107823 */ /* 0x000fe20000000010 */
[----:B------:R-:W-:Y:S01]  /*0c10*/  FADD R21, R15, -R4 ;  /* 0x800000040f157221 */ /* 0x000fe20000000000 */
[----:B------:R-:W-:Y:S01]  /*0c20*/  FADD R22, R14, -12583039 ;  /* 0xcb40007f0e167421 */ /* 0x000fe20000000000 */
[----:B------:R-:W-:Y:S01]  /*0c30*/  FFMA R20, R23, 1.925963033500011079e-08, R20 ;  /* 0x32a5706017147823 */ /* 0x000fe20000000014 */
[----:B------:R-:W-:Y:S01]  /*0c40*/  FADD R23, R17, -R4 ;  /* 0x8000000411177221 */ /* 0x000fe20000000000 */
[----:B------:R-:W-:Y:S01]  /*0c50*/  FFMA.RM R17, R19, R10, 12582913 ;  /* 0x4b40000113117423 */ /* 0x000fe2000000400a */
[----:B------:R-:W-:Y:S01]  /*0c60*/  FFMA R22, R25, 1.4426950216293334961, -R22 ;  /* 0x3fb8aa3b19167823 */ /* 0x000fe20000000816 */
[----:B------:R-:W1:Y:S01]  /*0c70*/  MUFU.EX2 R13, R18 ;  /* 0x00000012000d7308 */ /* 0x000e620000000800 */
[-C--:B------:R-:W-:Y:S01]  /*0c80*/  FFMA.SAT R29, R23, R8.reuse, 0.5 ;  /* 0x3f000000171d7423 */ /* 0x080fe20000002008 */
[----:B------:R-:W-:Y:S01]  /*0c90*/  FADD R24, R17, -12583039 ;  /* 0xcb40007f11187421 */ /* 0x000fe20000000000 */
[----:B------:R-:W-:Y:S01]  /*0ca0*/  FFMA R19, R25, 1.925963033500011079e-08, R22 ;  /* 0x32a5706019137823 */ /* 0x000fe20000000016 */
[----:B------:R-:W-:Y:S01]  /*0cb0*/  FFMA.SAT R25, R21, R8, 0.5 ;  /* 0x3f00000015197423 */ /* 0x000fe20000002008 */
[-C--:B------:R-:W-:Y:S01]  /*0cc0*/  FFMA.RM R15, R29, R10.reuse, 12582913 ;  /* 0x4b4000011d0f7423 */ /* 0x080fe2000000400a */
[----:B------:R-:W-:Y:S01]  /*0cd0*/  FFMA R24, R27, 1.4426950216293334961, -R24 ;  /* 0x3fb8aa3b1b187823 */ /* 0x000fe20000000818 */
[----:B0-----:R-:W-:Y:S01]  /*0ce0*/  FFMA R2, R9, R11, R2 ;  /* 0x0000000b09027223 */ /* 0x001fe20000000002 */
[----:B------:R-:W0:Y:S01]  /*0cf0*/  MUFU.EX2 R16, R16 ;  /* 0x0000001000107308 */ /* 0x000e220000000800 */
[----:B------:R-:W-:Y:S01]  /*0d00*/  FADD R22, R15, -12583039 ;  /* 0xcb40007f0f167421 */ /* 0x000fe20000000000 */
[----:B------:R-:W-:Y:S01]  /*0d10*/  FFMA.RM R10, R25, R10, 12582913 ;  /* 0x4b400001190a7423 */ /* 0x000fe2000000400a */
[----:B------:R-:W-:Y:S01]  /*0d20*/  FFMA R8, R27, 1.925963033500011079e-08, R24 ;  /* 0x32a570601b087823 */ /* 0x000fe20000000018 */
[----:B------:R-:W-:Y:S01]  /*0d30*/  SHF.L.U32 R25, R6, 0x17, RZ ;  /* 0x0000001706197819 */ /* 0x000fe200000006ff */
[----:B------:R-:W-:Y:S01]  /*0d40*/  FFMA R22, R23, 1.4426950216293334961, -R22 ;  /* 0x3fb8aa3b17167823 */ /* 0x000fe20000000816 */
[----:B------:R-:W-:-:S02]  /*0d50*/  SHF.L.U32 R6, R7, 0x17, RZ ;  /* 0x0000001707067819 */ /* 0x000fc400000006ff */
[----:B------:R2:W3:Y:S01]  /*0d60*/  MUFU.EX2 R18, R20 ;  /* 0x0000001400127308 */ /* 0x0004e20000000800 */
[----:B------:R-:W-:Y:S01]  /*0d70*/  FFMA R22, R23, 1.925963033500011079e-08, R22 ;  /* 0x32a5706017167823 */ /* 0x000fe20000000016 */
[----:B-1----:R-:W-:Y:S01]  /*0d80*/  FFMA R13, R25, R13, R2 ;  /* 0x0000000d190d7223 */ /* 0x002fe20000000002 */
[----:B------:R-:W-:Y:S02]  /*0d90*/  SHF.L.U32 R12, R12, 0x17, RZ ;  /* 0x000000170c0c7819 */ /* 0x000fe400000006ff */
[----:B------:R-:W-:Y:S02]  /*0da0*/  SHF.L.U32 R7, R14, 0x17, RZ ;  /* 0x000000170e077819 */ /* 0x000fe400000006ff */
[----:B------:R-:W-:Y:S01]  /*0db0*/  SHF.L.U32 R2, R17, 0x17, RZ ;  /* 0x0000001711027819 */ /* 0x000fe200000006ff */
[----:B------:R-:W1:Y:S01]  /*0dc0*/  MUFU.EX2 R19, R19 ;  /* 0x0000001300137308 */ /* 0x000e620000000800 */
[----:B--2---:R-:W-:Y:S01]  /*0dd0*/  FADD R20, R10, -12583039 ;  /* 0xcb40007f0a147421 */ /* 0x004fe20000000000 */
[----:B0-----:R-:W-:Y:S01]  /*0de0*/  FFMA R13, R6, R16, R13 ;  /* 0x00000010060d7223 */ /* 0x001fe2000000000d */
[----:B------:R-:W-:-:S02]  /*0df0*/  SHF.L.U32 R15, R15, 0x17, RZ ;  /* 0x000000170f0f7819 */ /* 0x000fc400000006ff */
[----:B------:R-:W-:-:S03]  /*0e00*/  FFMA R20, R21, 1.4426950216293334961, -R20 ;  /* 0x3fb8aa3b15147823 */ /* 0x000fc60000000814 */
[----:B------:R-:W0:Y:S01]  /*0e10*/  MUFU.EX2 R8, R8 ;  /* 0x0000000800087308 */ /* 0x000e220000000800 */
[----:B------:R-:W-:Y:S01]  /*0e20*/  FFMA R20, R21, 1.925963033500011079e-08, R20 ;  /* 0x32a5706015147823 */ /* 0x000fe20000000014 */
[----:B---3--:R-:W-:-:S06]  /*0e30*/  FFMA R12, R12, R18, R13 ;  /* 0x000000120c0c7223 */ /* 0x008fcc000000000d */
[----:B------:R-:W2:Y:S01]  /*0e40*/  MUFU.EX2 R22, R22 ;  /* 0x0000001600167308 */ /* 0x000ea20000000800 */
[----:B-1----:R-:W-:-:S07]  /*0e50*/  FFMA R7, R7, R19, R12 ;  /* 0x0000001307077223 */ /* 0x002fce000000000c */
[----:B------:R-:W1:Y:S01]  /*0e60*/  MUFU.EX2 R20, R20 ;  /* 0x0000001400147308 */ /* 0x000e620000000800 */
[----:B0-----:R-:W-:Y:S01]  /*0e70*/  FFMA R2, R2, R8, R7 ;  /* 0x0000000802027223 */ /* 0x001fe20000000007 */
[----:B------:R-:W-:-:S03]  /*0e80*/  SHF.L.U32 R7, R10, 0x17, RZ ;  /* 0x000000170a077819 */ /* 0x000fc600000006ff */
[----:B--2---:R-:W-:-:S04]  /*0e90*/  FFMA R2, R15, R22, R2 ;  /* 0x000000160f027223 */ /* 0x004fc80000000002 */
[----:B-1----:R-:W-:Y:S01]  /*0ea0*/  FFMA R2, R7, R20, R2 ;  /* 0x0000001407027223 */ /* 0x002fe20000000002 */
[----:B------:R-:W-:Y:S06]  /*0eb0*/  BRA.U UP1, `(.L_x_39) ;  /* 0xfffffff9019c7547 */ /* 0x000fec000b83ffff */
.L_x_38:
        /* <DEDUP_REMOVED lines=19> */
[--C-:B----4-:R-:W-:Y:S01]  /*0ff0*/  FADD R13, R13, -R4.reuse ;  /* 0x800000040d0d7221 */ /* 0x110fe20000000000 */
[-C--:B------:R-:W-:Y:S02]  /*1000*/  FFMA.SAT R6, R11, R12.reuse, 0.5 ;  /* 0x3f0000000b067423 */ /* 0x080fe4000000200c */
[----:B------:R-:W-:Y:S01]  /*1010*/  FADD R10, R5, -12583039 ;  /* 0xcb40007f050a7421 */ /* 0x000fe20000000000 */
[----:B0-----:R-:W-:Y:S01]  /*1020*/  FFMA.SAT R9, R13, R12, 0.5 ;  /* 0x3f0000000d097423 */ /* 0x001fe2000000200c */
[-C--:B------:R-:W-:Y:S01]  /*1030*/  FFMA.RM R6, R6, R14.reuse, 12582913 ;  /* 0x4b40000106067423 */ /* 0x080fe2000000400e */
[----:B-----5:R-:W-:Y:S01]  /*1040*/  FADD R15, R15, -R4 ;  /* 0x800000040f0f7221 */ /* 0x020fe20000000000 */
[----:B------:R-:W-:Y:S01]  /*1050*/  FFMA R10, R7, 1.4426950216293334961, -R10 ;  /* 0x3fb8aa3b070a7823 */ /* 0x000fe2000000080a */
[----:B------:R-:W-:Y:S01]  /*1060*/  SHF.L.U32 R5, R5, 0x17, RZ ;  /* 0x0000001705057819 */ /* 0x000fe200000006ff */
[C---:B------:R-:W-:Y:S01]  /*1070*/  FADD R8, R6.reuse, -12583039 ;  /* 0xcb40007f06087421 */ /* 0x040fe20000000000 */
[----:B------:R-:W-:Y:S01]  /*1080*/  SHF.L.U32 R6, R6, 0x17, RZ ;  /* 0x0000001706067819 */ /* 0x000fe200000006ff */
[----:B------:R-:W-:Y:S01]  /*1090*/  FFMA R10, R7, 1.925963033500011079e-08, R10 ;  /* 0x32a57060070a7823 */ /* 0x000fe2000000000a */
[----:B------:R-:W-:Y:S01]  /*10a0*/  FFMA.RM R7, R9, R14, 12582913 ;  /* 0x4b40000109077423 */ /* 0x000fe2000000400e */
[----:B------:R-:W-:Y:S01]  /*10b0*/  FFMA.SAT R9, R15, R12, 0.5 ;  /* 0x3f0000000f097423 */ /* 0x000fe2000000200c */
[----:B------:R-:W-:-:S02]  /*10c0*/  FFMA R8, R11, 1.4426950216293334961, -R8 ;  /* 0x3fb8aa3b0b087823 */ /* 0x000fc40000000808 */
[----:B------:R-:W-:Y:S01]  /*10d0*/  FADD R12, R7, -12583039 ;  /* 0xcb40007f070c7421 */ /* 0x000fe20000000000 */
[----:B------:R-:W-:Y:S01]  /*10e0*/  FFMA.RM R9, R9, R14, 12582913 ;  /* 0x4b40000109097423 */ /* 0x000fe2000000400e */
[----:B------:R-:W-:Y:S01]  /*10f0*/  FFMA R8, R11, 1.925963033500011079e-08, R8 ;  /* 0x32a570600b087823 */ /* 0x000fe20000000008 */
[----:B------:R-:W0:Y:S01]  /*1100*/  MUFU.EX2 R10, R10 ;  /* 0x0000000a000a7308 */ /* 0x000e220000000800 */
[----:B------:R-:W-:Y:S01]  /*1110*/  FFMA R12, R13, 1.4426950216293334961, -R12 ;  /* 0x3fb8aa3b0d0c7823 */ /* 0x000fe2000000080c */
[C---:B------:R-:W-:Y:S01]  /*1120*/  FADD R14, R9.reuse, -12583039 ;  /* 0xcb40007f090e7421 */ /* 0x040fe20000000000 */
[----:B------:R-:W-:Y:S02]  /*1130*/  SHF.L.U32 R9, R9, 0x17, RZ ;  /* 0x0000001709097819 */ /* 0x000fe400000006ff */
[----:B------:R-:W-:Y:S01]  /*1140*/  FFMA R12, R13, 1.925963033500011079e-08, R12 ;  /* 0x32a570600d0c7823 */ /* 0x000fe2000000000c */
[C---:B------:R-:W-:Y:S02]  /*1150*/  FFMA R14, R15.reuse, 1.4426950216293334961, -R14 ;  /* 0x3fb8aa3b0f0e7823 */ /* 0x040fe4000000080e */
[----:B------:R-:W1:Y:S02]  /*1160*/  MUFU.EX2 R8, R8 ;  /* 0x0000000800087308 */ /* 0x000e640000000800 */
[----:B------:R-:W-:-:S06]  /*1170*/  FFMA R14, R15, 1.925963033500011079e-08, R14 ;  /* 0x32a570600f0e7823 */ /* 0x000fcc000000000e */
[----:B------:R-:W2:Y:S01]  /*1180*/  MUFU.EX2 R12, R12 ;  /* 0x0000000c000c7308 */ /* 0x000ea20000000800 */
[----:B0-----:R-:W-:Y:S01]  /*1190*/  FFMA R5, R5, R10, R2 ;  /* 0x0000000a05057223 */ /* 0x001fe20000000002 */
[----:B------:R-:W-:-:S06]  /*11a0*/  SHF.L.U32 R2, R7, 0x17, RZ ;  /* 0x0000001707027819 */ /* 0x000fcc00000006ff */
[----:B------:R-:W0:Y:S01]  /*11b0*/  MUFU.EX2 R14, R14 ;  /* 0x0000000e000e7308 */ /* 0x000e220000000800 */
[----:B-1----:R-:W-:-:S04]  /*11c0*/  FFMA R5, R6, R8, R5 ;  /* 0x0000000806057223 */ /* 0x002fc80000000005 */
[----:B--2---:R-:W-:-:S04]  /*11d0*/  FFMA R2, R2, R12, R5 ;  /* 0x0000000c02027223 */ /* 0x004fc80000000005 */
[----:B0-----:R-:W-:-:S07]  /*11e0*/  FFMA R2, R9, R14, R2 ;  /* 0x0000000e09027223 */ /* 0x001fce0000000002 */
.L_x_40:
        /* <DEDUP_REMOVED lines=19> */
[----:B------:R-:W-:Y:S01]  /*1320*/  FFMA.RM R13, R13, R10, 12582913 ;  /* 0x4b4000010d0d7423 */ /* 0x000fe2000000400a */
[----:B------:R-:W-:Y:S02]  /*1330*/  SHF.L.U32 R9, R9, 0x17, RZ ;  /* 0x0000001709097819 */ /* 0x000fe400000006ff */
[----:B------:R-:W-:Y:S01]  /*1340*/  FFMA R8, R5, 1.4426950216293334961, -R8 ;  /* 0x3fb8aa3b05087823 */ /* 0x000fe20000000808 */
[C---:B------:R-:W-:Y:S01]  /*1350*/  FADD R6, R13.reuse, -12583039 ;  /* 0xcb40007f0d067421 */ /* 0x040fe20000000000 */
[----:B------:R-:W-:Y:S02]  /*1360*/  SHF.L.U32 R13, R13, 0x17, RZ ;  /* 0x000000170d0d7819 */ /* 0x000fe400000006ff */
[----:B------:R-:W-:Y:S01]  /*1370*/  FFMA R8, R5, 1.925963033500011079e-08, R8 ;  /* 0x32a5706005087823 */ /* 0x000fe20000000008 */
[----:B------:R-:W-:-:S04]  /*1380*/  FFMA R6, R11, 1.4426950216293334961, -R6 ;  /* 0x3fb8aa3b0b067823 */ /* 0x000fc80000000806 */
[----:B------:R-:W-:Y:S01]  /*1390*/  FFMA R6, R11, 1.925963033500011079e-08, R6 ;  /* 0x32a570600b067823 */ /* 0x000fe20000000006 */
[----:B------:R-:W0:Y:S08]  /*13a0*/  MUFU.EX2 R8, R8 ;  /* 0x0000000800087308 */ /* 0x000e300000000800 */
[----:B------:R-:W1:Y:S01]  /*13b0*/  MUFU.EX2 R6, R6 ;  /* 0x0000000600067308 */ /* 0x000e620000000800 */
[----:B0-----:R-:W-:-:S04]  /*13c0*/  FFMA R2, R9, R8, R2 ;  /* 0x0000000809027223 */ /* 0x001fc80000000002 */
[----:B-1----:R-:W-:-:S07]  /*13d0*/  FFMA R2, R13, R6, R2 ;  /* 0x000000060d027223 */ /* 0x002fce0000000002 */
.L_x_41:
        /* <DEDUP_REMOVED lines=16> */
.L_x_37:
[----:B------:R-:W0:Y:S02]  /*14e0*/  LDC.64 R6, c[0x0][0x388] ;  /* 0x0000e200ff067b82 */ /* 0x000e240000000a00 */
[----:B0-----:R-:W-:-:S06]  /*14f0*/  IMAD.WIDE R6, R0, 0x4, R6 ;  /* 0x0000000400067825 */ /* 0x001fcc00078e0206 */
[----:B------:R0:W2:Y:S01]  /*1500*/  LDG.E R7, desc[UR10][R6.64] ;  /* 0x0000000a06077981 */ /* 0x0000a2000c1e1900 */
[----:B------:R-:W-:Y:S02]  /*1510*/  MOV R11, R2 ;  /* 0x00000002000b7202 */ /* 0x000fe40000000f00 */
[----:B------:R-:W-:Y:S02]  /*1520*/  MOV R10, 0x3e055027 ;  /* 0x3e055027000a7802 */ /* 0x000fe40000000f00 */
[----:B------:R-:W-:-:S04]  /*1530*/  FSETP.GEU.AND P0, PT, R11, 1.175494350822287508e-38, PT ;  /* 0x008000000b00780b */ /* 0x000fc80003f0e000 */
[----:B------:R-:W-:-:S09]  /*1540*/  FSEL R5, RZ, -23, P0 ;  /* 0xc1b80000ff057808 */ /* 0x000fd20000000000 */
[----:B------:R-:W-:-:S05]  /*1550*/  @!P0 FMUL R11, R11, 8388608 ;  /* 0x4b0000000b0b8820 */ /* 0x000fca0000400000 */
[C---:B------:R-:W-:Y:S02]  /*1560*/  IADD3 R2, PT, PT, R11.reuse, -0x3f2aaaab, RZ ;  /* 0xc0d555550b027810 */ /* 0x040fe40007ffe0ff */
[----:B------:R-:W-:Y:S02]  /*1570*/  ISETP.GT.U32.AND P0, PT, R11, 0x7f7fffff, PT ;  /* 0x7f7fffff0b00780c */ /* 0x000fe40003f04070 */
[----:B------:R-:W-:-:S04]  /*1580*/  LOP3.LUT R8, R2, 0xff800000, RZ, 0xc0, !PT ;  /* 0xff80000002087812 */ /* 0x000fc800078ec0ff */
[-C--:B------:R-:W-:Y:S02]  /*1590*/  IADD3 R2, PT, PT, R11, -R8.reuse, RZ ;  /* 0x800000080b027210 */ /* 0x080fe40007ffe0ff */
[----:B------:R-:W-:-:S03]  /*15a0*/  I2FP.F32.S32 R8, R8 ;  /* 0x0000000800087245 */ /* 0x000fc60000201400 */
[----:B------:R-:W-:Y:S02]  /*15b0*/  FADD R9, R2, -1 ;  /* 0xbf80000002097421 */ /* 0x000fe40000000000 */
[----:B------:R-:W-:Y:S01]  /*15c0*/  FFMA R5, R8, 1.1920928955078125e-07, R5 ;  /* 0x3400000008057823 */ /* 0x000fe20000000005 */
[----:B------:R-:W-:Y:S01]  /*15d0*/  MOV R8, 0x7f800000 ;  /* 0x7f80000000087802 */ /* 0x000fe20000000f00 */
[----:B------:R-:W-:-:S04]  /*15e0*/  FFMA R2, R9, -R10, 0.14084610342979431152 ;  /* 0x3e1039f609027423 */ /* 0x000fc8000000080a */
[----:B------:R-:W-:-:S04]  /*15f0*/  FFMA R2, R9, R2, -0.12148627638816833496 ;  /* 0xbdf8cdcc09027423 */ /* 0x000fc80000000002 */
[----:B------:R-:W-:-:S04]  /*1600*/  FFMA R2, R9, R2, 0.13980610668659210205 ;  /* 0x3e0f295509027423 */ /* 0x000fc80000000002 */
[----:B------:R-:W-:-:S04]  /*1610*/  FFMA R2, R9, R2, -0.16684235632419586182 ;  /* 0xbe2ad8b909027423 */ /* 0x000fc80000000002 */
[----:B------:R-:W-:-:S04]  /*1620*/  FFMA R2, R9, R2, 0.20012299716472625732 ;  /* 0x3e4ced0b09027423 */ /* 0x000fc80000000002 */
[----:B------:R-:W-:-:S04]  /*1630*/  FFMA R2, R9, R2, -0.24999669194221496582 ;  /* 0xbe7fff2209027423 */ /* 0x000fc80000000002 */
[C---:B0-----:R-:W-:Y:S02]  /*1640*/  FFMA R6, R9.reuse, R2, 0.33333182334899902344 ;  /* 0x3eaaaa7809067423 */ /* 0x041fe40000000002 */
[----:B------:R-:W0:Y:S02]  /*1650*/  LDC.64 R2, c[0x0][0x380] ;  /* 0x0000e000ff027b82 */ /* 0x000e240000000a00 */
[----:B------:R-:W-:-:S04]  /*1660*/  FFMA R6, R9, R6, -0.5 ;  /* 0xbf00000009067423 */ /* 0x000fc80000000006 */
[----:B------:R-:W-:-:S04]  /*1670*/  FMUL R6, R9, R6 ;  /* 0x0000000609067220 */ /* 0x000fc80000400000 */
[----:B------:R-:W-:-:S04]  /*1680*/  FFMA R6, R9, R6, R9 ;  /* 0x0000000609067223 */ /* 0x000fc80000000009 */
[----:B------:R-:W-:Y:S01]  /*1690*/  FFMA R5, R5, 0.69314718246459960938, R6 ;  /* 0x3f31721805057823 */ /* 0x000fe20000000006 */
[C---:B------:R-:W-:Y:S01]  /*16a0*/  @P0 FFMA R5, R11.reuse, R8, +INF ;  /* 0x7f8000000b050423 */ /* 0x040fe20000000008 */
[----:B------:R-:W-:-:S04]  /*16b0*/  FSETP.NEU.AND P0, PT, R11, RZ, PT ;  /* 0x000000ff0b00720b */ /* 0x000fc80003f0d000 */
[----:B------:R-:W-:Y:S01]  /*16c0*/  FSEL R6, R5, -INF , P0 ;  /* 0xff80000005067808 */ /* 0x000fe20000000000 */
[----:B0-----:R-:W-:-:S04]  /*16d0*/  IMAD.WIDE R2, R0, 0x4, R2 ;  /* 0x0000000400027825 */ /* 0x001fc800078e0202 */
[----:B--2---:R-:W-:-:S04]  /*16e0*/  FADD R7, R7, -R4 ;  /* 0x8000000407077221 */ /* 0x004fc80000000000 */
[----:B------:R-:W-:-:S05]  /*16f0*/  FADD R7, R7, -R6 ;  /* 0x8000000607077221 */ /* 0x000fca0000000000 */
[----:B------:R-:W-:Y:S01]  /*1700*/  STG.E desc[UR10][R2.64], R7 ;  /* 0x0000000702007986 */ /* 0x000fe2000c10190a */
[----:B------:R-:W-:Y:S05]  /*1710*/  EXIT ;  /* 0x000000000000794d */ /* 0x000fea0003800000 */
.L_x_42:
        /* <DEDUP_REMOVED lines=14> */
.L_x_45:


//--------------------- .nv.shared.reserved.0     --------------------------
	.section	.nv.shared.reserved.0,"aw",@nobits
	.weak		__nv_reservedSMEM_offset_0_alias
	.size		__nv_reservedSMEM_offset_0_alias, 0, 64
	.other		__nv_reservedSMEM_offset_0_alias,@"STO_CUDA_RESERVED_SHARED STV_DEFAULT"
__nv_reservedSMEM_offset_0_alias:
	.zero		0
	.zero		64


//--------------------- .nv.constant0.log_softmax_backward --------------------------
	.section	.nv.constant0.log_softmax_backward,"a",@progbits
	.sectionflags	@""
	.align	4
.nv.constant0.log_softmax_backward:
	.zero		928


//--------------------- .nv.constant0.log_softmax_forward --------------------------
	.section	.nv.constant0.log_softmax_forward,"a",@progbits
	.sectionflags	@""
	.align	4
.nv.constant0.log_softmax_forward:
	.zero		920


//--------------------- SYMBOLS --------------------------

	.type		.nv.reservedSmem.offset0,@object
	.size		.nv.reservedSmem.offset0,0x4
